//
// Generated by NVIDIA NVVM Compiler
//
// Compiler Build ID: CL-36424714
// Cuda compilation tools, release 13.0, V13.0.88
// Based on NVVM 20.0.0
//

.version 9.0
.target sm_100
.address_size 64

	// .globl	_Z4gemvPKfS0_Pf
// _ZZ4gemvPKfS0_PfE14nndense_output has been demoted

.visible .entry _Z4gemvPKfS0_Pf(
	.param .u64 .ptr .align 1 _Z4gemvPKfS0_Pf_param_0,
	.param .u64 .ptr .align 1 _Z4gemvPKfS0_Pf_param_1,
	.param .u64 .ptr .align 1 _Z4gemvPKfS0_Pf_param_2
)
{
	.reg .pred 	%p<3>;
	.reg .b32 	%r<20>;
	.reg .b32 	%f<54>;
	.reg .b64 	%rd<19>;
	// demoted variable
	.shared .align 4 .b8 _ZZ4gemvPKfS0_PfE14nndense_output[128];
	ld.param.u64 	%rd6, [_Z4gemvPKfS0_Pf_param_0];
	ld.param.u64 	%rd7, [_Z4gemvPKfS0_Pf_param_1];
	ld.param.u64 	%rd5, [_Z4gemvPKfS0_Pf_param_2];
	cvta.to.global.u64 	%rd8, %rd7;
	cvta.to.global.u64 	%rd9, %rd6;
	mov.u32 	%r1, %tid.x;
	and.b32  	%r10, %r1, 31;
	mov.u32 	%r11, %ctaid.x;
	shl.b32 	%r12, %r11, 5;
	or.b32  	%r2, %r12, %r10;
	shl.b32 	%r13, %r1, 2;
	and.b32  	%r14, %r13, 124;
	mov.u32 	%r15, _ZZ4gemvPKfS0_PfE14nndense_output;
	add.s32 	%r3, %r15, %r14;
	mov.b32 	%r19, 0;
	st.shared.u32 	[%r3], %r19;
	shl.b32 	%r16, %r1, 8;
	and.b32  	%r17, %r16, 253952;
	add.s32 	%r18, %r2, %r17;
	cvt.u64.u32 	%rd10, %r13;
	and.b64  	%rd11, %rd10, 3968;
	add.s64 	%rd12, %rd11, %rd9;
	add.s64 	%rd18, %rd12, 32;
	add.s64 	%rd2, %rd8, 8192;
	mov.f32 	%f53, 0f00000000;
$L__BB0_1:
	.pragma "nounroll";
	mul.wide.s32 	%rd13, %r18, 4;
	add.s64 	%rd14, %rd2, %rd13;
	ld.global.nc.f32 	%f4, [%rd18+-32];
	ld.global.nc.f32 	%f5, [%rd14+-8192];
	fma.rn.f32 	%f6, %f5, %f4, %f53;
	ld.global.nc.f32 	%f7, [%rd18+-28];
	ld.global.nc.f32 	%f8, [%rd14+-7168];
	fma.rn.f32 	%f9, %f8, %f7, %f6;
	ld.global.nc.f32 	%f10, [%rd18+-24];
	ld.global.nc.f32 	%f11, [%rd14+-6144];
	fma.rn.f32 	%f12, %f11, %f10, %f9;
	ld.global.nc.f32 	%f13, [%rd18+-20];
	ld.global.nc.f32 	%f14, [%rd14+-5120];
	fma.rn.f32 	%f15, %f14, %f13, %f12;
	ld.global.nc.f32 	%f16, [%rd18+-16];
	ld.global.nc.f32 	%f17, [%rd14+-4096];
	fma.rn.f32 	%f18, %f17, %f16, %f15;
	ld.global.nc.f32 	%f19, [%rd18+-12];
	ld.global.nc.f32 	%f20, [%rd14+-3072];
	fma.rn.f32 	%f21, %f20, %f19, %f18;
	ld.global.nc.f32 	%f22, [%rd18+-8];
	ld.global.nc.f32 	%f23, [%rd14+-2048];
	fma.rn.f32 	%f24, %f23, %f22, %f21;
	ld.global.nc.f32 	%f25, [%rd18+-4];
	ld.global.nc.f32 	%f26, [%rd14+-1024];
	fma.rn.f32 	%f27, %f26, %f25, %f24;
	ld.global.nc.f32 	%f28, [%rd18];
	ld.global.nc.f32 	%f29, [%rd14];
	fma.rn.f32 	%f30, %f29, %f28, %f27;
	ld.global.nc.f32 	%f31, [%rd18+4];
	ld.global.nc.f32 	%f32, [%rd14+1024];
	fma.rn.f32 	%f33, %f32, %f31, %f30;
	ld.global.nc.f32 	%f34, [%rd18+8];
	ld.global.nc.f32 	%f35, [%rd14+2048];
	fma.rn.f32 	%f36, %f35, %f34, %f33;
	ld.global.nc.f32 	%f37, [%rd18+12];
	ld.global.nc.f32 	%f38, [%rd14+3072];
	fma.rn.f32 	%f39, %f38, %f37, %f36;
	ld.global.nc.f32 	%f40, [%rd18+16];
	ld.global.nc.f32 	%f41, [%rd14+4096];
	fma.rn.f32 	%f42, %f41, %f40, %f39;
	ld.global.nc.f32 	%f43, [%rd18+20];
	ld.global.nc.f32 	%f44, [%rd14+5120];
	fma.rn.f32 	%f45, %f44, %f43, %f42;
	ld.global.nc.f32 	%f46, [%rd18+24];
	ld.global.nc.f32 	%f47, [%rd14+6144];
	fma.rn.f32 	%f48, %f47, %f46, %f45;
	ld.global.nc.f32 	%f49, [%rd18+28];
	ld.global.nc.f32 	%f50, [%rd14+7168];
	fma.rn.f32 	%f53, %f50, %f49, %f48;
	add.s32 	%r18, %r18, 4096;
	add.s32 	%r19, %r19, 16;
	add.s64 	%rd18, %rd18, 64;
	setp.ne.s32 	%p1, %r19, 32;
	@%p1 bra 	$L__BB0_1;
	atom.shared.add.f32 	%f51, [%r3], %f53;
	bar.sync 	0;
	setp.gt.u32 	%p2, %r1, 31;
	@%p2 bra 	$L__BB0_4;
	ld.shared.f32 	%f52, [%r3];
	cvta.to.global.u64 	%rd15, %rd5;
	mul.wide.s32 	%rd16, %r2, 4;
	add.s64 	%rd17, %rd15, %rd16;
	st.global.f32 	[%rd17], %f52;
$L__BB0_4:
	ret;

}
	// .globl	_Z5solvePfS_S_S_S_S_S_S_S_S_S_S_S_S_S_
.visible .entry _Z5solvePfS_S_S_S_S_S_S_S_S_S_S_S_S_S_(
	.param .u64 .ptr .align 1 _Z5solvePfS_S_S_S_S_S_S_S_S_S_S_S_S_S__param_0,
	.param .u64 .ptr .align 1 _Z5solvePfS_S_S_S_S_S_S_S_S_S_S_S_S_S__param_1,
	.param .u64 .ptr .align 1 _Z5solvePfS_S_S_S_S_S_S_S_S_S_S_S_S_S__param_2,
	.param .u64 .ptr .align 1 _Z5solvePfS_S_S_S_S_S_S_S_S_S_S_S_S_S__param_3,
	.param .u64 .ptr .align 1 _Z5solvePfS_S_S_S_S_S_S_S_S_S_S_S_S_S__param_4,
	.param .u64 .ptr .align 1 _Z5solvePfS_S_S_S_S_S_S_S_S_S_S_S_S_S__param_5,
	.param .u64 .ptr .align 1 _Z5solvePfS_S_S_S_S_S_S_S_S_S_S_S_S_S__param_6,
	.param .u64 .ptr .align 1 _Z5solvePfS_S_S_S_S_S_S_S_S_S_S_S_S_S__param_7,
	.param .u64 .ptr .align 1 _Z5solvePfS_S_S_S_S_S_S_S_S_S_S_S_S_S__param_8,
	.param .u64 .ptr .align 1 _Z5solvePfS_S_S_S_S_S_S_S_S_S_S_S_S_S__param_9,
	.param .u64 .ptr .align 1 _Z5solvePfS_S_S_S_S_S_S_S_S_S_S_S_S_S__param_10,
	.param .u64 .ptr .align 1 _Z5solvePfS_S_S_S_S_S_S_S_S_S_S_S_S_S__param_11,
	.param .u64 .ptr .align 1 _Z5solvePfS_S_S_S_S_S_S_S_S_S_S_S_S_S__param_12,
	.param .u64 .ptr .align 1 _Z5solvePfS_S_S_S_S_S_S_S_S_S_S_S_S_S__param_13,
	.param .u64 .ptr .align 1 _Z5solvePfS_S_S_S_S_S_S_S_S_S_S_S_S_S__param_14
)
{
	.reg .pred 	%p<5>;
	.reg .b32 	%r<2>;
	.reg .b32 	%f<77>;
	.reg .b64 	%rd<47>;

	ld.param.u64 	%rd1, [_Z5solvePfS_S_S_S_S_S_S_S_S_S_S_S_S_S__param_0];
	ld.param.u64 	%rd2, [_Z5solvePfS_S_S_S_S_S_S_S_S_S_S_S_S_S__param_1];
	ld.param.u64 	%rd3, [_Z5solvePfS_S_S_S_S_S_S_S_S_S_S_S_S_S__param_2];
	ld.param.u64 	%rd4, [_Z5solvePfS_S_S_S_S_S_S_S_S_S_S_S_S_S__param_3];
	ld.param.u64 	%rd5, [_Z5solvePfS_S_S_S_S_S_S_S_S_S_S_S_S_S__param_4];
	ld.param.u64 	%rd6, [_Z5solvePfS_S_S_S_S_S_S_S_S_S_S_S_S_S__param_5];
	ld.param.u64 	%rd7, [_Z5solvePfS_S_S_S_S_S_S_S_S_S_S_S_S_S__param_6];
	ld.param.u64 	%rd8, [_Z5solvePfS_S_S_S_S_S_S_S_S_S_S_S_S_S__param_7];
	ld.param.u64 	%rd9, [_Z5solvePfS_S_S_S_S_S_S_S_S_S_S_S_S_S__param_8];
	ld.param.u64 	%rd10, [_Z5solvePfS_S_S_S_S_S_S_S_S_S_S_S_S_S__param_9];
	ld.param.u64 	%rd11, [_Z5solvePfS_S_S_S_S_S_S_S_S_S_S_S_S_S__param_10];
	ld.param.u64 	%rd12, [_Z5solvePfS_S_S_S_S_S_S_S_S_S_S_S_S_S__param_11];
	ld.param.u64 	%rd13, [_Z5solvePfS_S_S_S_S_S_S_S_S_S_S_S_S_S__param_12];
	ld.param.u64 	%rd14, [_Z5solvePfS_S_S_S_S_S_S_S_S_S_S_S_S_S__param_13];
	ld.param.u64 	%rd15, [_Z5solvePfS_S_S_S_S_S_S_S_S_S_S_S_S_S__param_14];
	cvta.to.global.u64 	%rd16, %rd15;
	cvta.to.global.u64 	%rd17, %rd14;
	cvta.to.global.u64 	%rd18, %rd13;
	cvta.to.global.u64 	%rd19, %rd12;
	cvta.to.global.u64 	%rd20, %rd11;
	cvta.to.global.u64 	%rd21, %rd10;
	cvta.to.global.u64 	%rd22, %rd9;
	cvta.to.global.u64 	%rd23, %rd8;
	cvta.to.global.u64 	%rd24, %rd7;
	cvta.to.global.u64 	%rd25, %rd6;
	cvta.to.global.u64 	%rd26, %rd5;
	cvta.to.global.u64 	%rd27, %rd4;
	cvta.to.global.u64 	%rd28, %rd3;
	cvta.to.global.u64 	%rd29, %rd2;
	cvta.to.global.u64 	%rd30, %rd1;
	mov.u32 	%r1, %tid.x;
	mul.wide.u32 	%rd31, %r1, 4;
	add.s64 	%rd32, %rd30, %rd31;
	ld.global.f32 	%f1, [%rd32];
	add.s64 	%rd33, %rd29, %rd31;
	ld.global.f32 	%f2, [%rd33];
	add.f32 	%f3, %f1, %f2;
	add.s64 	%rd34, %rd28, %rd31;
	ld.global.f32 	%f4, [%rd34];
	add.f32 	%f5, %f3, %f4;
	add.s64 	%rd35, %rd27, %rd31;
	ld.global.f32 	%f6, [%rd35];
	add.s64 	%rd36, %rd26, %rd31;
	ld.global.f32 	%f7, [%rd36];
	add.f32 	%f8, %f6, %f7;
	add.s64 	%rd37, %rd25, %rd31;
	ld.global.f32 	%f9, [%rd37];
	add.f32 	%f10, %f8, %f9;
	add.s64 	%rd38, %rd24, %rd31;
	ld.global.f32 	%f11, [%rd38];
	add.s64 	%rd39, %rd23, %rd31;
	ld.global.f32 	%f12, [%rd39];
	add.f32 	%f13, %f11, %f12;
	add.s64 	%rd40, %rd22, %rd31;
	ld.global.f32 	%f14, [%rd40];
	add.f32 	%f15, %f13, %f14;
	add.s64 	%rd41, %rd21, %rd31;
	ld.global.f32 	%f16, [%rd41];
	add.s64 	%rd42, %rd20, %rd31;
	ld.global.f32 	%f17, [%rd42];
	add.f32 	%f18, %f16, %f17;
	add.s64 	%rd43, %rd19, %rd31;
	ld.global.f32 	%f19, [%rd43];
	add.f32 	%f20, %f18, %f19;
	mov.f32 	%f21, 0f00000000;
	sub.f32 	%f22, %f21, %f5;
	mul.f32 	%f23, %f22, 0f3FB8AA3B;
	ex2.approx.f32 	%f24, %f23;
	add.f32 	%f25, %f24, 0f3F800000;
	rcp.rn.f32 	%f26, %f25;
	abs.f32 	%f27, %f10;
	mul.f32 	%f28, %f27, 0f4038AA3B;
	ex2.approx.ftz.f32 	%f29, %f28;
	add.f32 	%f30, %f29, 0f3F800000;
	rcp.approx.ftz.f32 	%f31, %f30;
	fma.rn.f32 	%f32, %f31, 0fC0000000, 0f3F800000;
	setp.ge.f32 	%p1, %f27, 0f41102CB4;
	selp.f32 	%f33, 0f3F800000, %f32, %p1;
	copysign.f32 	%f34, %f10, %f33;
	mul.f32 	%f35, %f10, %f10;
	fma.rn.f32 	%f36, %f35, 0f3C80F082, 0fBD563CAE;
	fma.rn.f32 	%f37, %f36, %f35, 0f3E085941;
	fma.rn.f32 	%f38, %f37, %f35, 0fBEAAA9ED;
	fma.rn.f32 	%f39, %f38, %f35, 0f00000000;
	fma.rn.f32 	%f40, %f39, %f10, %f10;
	setp.ge.f32 	%p2, %f27, 0f3F19999A;
	selp.f32 	%f41, %f34, %f40, %p2;
	sub.f32 	%f42, %f21, %f20;
	mul.f32 	%f43, %f42, 0f3FB8AA3B;
	ex2.approx.f32 	%f44, %f43;
	add.f32 	%f45, %f44, 0f3F800000;
	rcp.rn.f32 	%f46, %f45;
	sub.f32 	%f47, %f21, %f15;
	mul.f32 	%f48, %f47, 0f3FB8AA3B;
	ex2.approx.f32 	%f49, %f48;
	add.f32 	%f50, %f49, 0f3F800000;
	rcp.rn.f32 	%f51, %f50;
	add.f32 	%f52, %f51, 0f3F800000;
	sub.f32 	%f53, %f21, %f52;
	mul.f32 	%f54, %f53, 0f3FB8AA3B;
	ex2.approx.f32 	%f55, %f54;
	add.f32 	%f56, %f55, 0f3F800000;
	rcp.rn.f32 	%f57, %f56;
	add.s64 	%rd44, %rd18, %rd31;
	ld.global.f32 	%f58, [%rd44];
	mul.f32 	%f59, %f58, %f57;
	fma.rn.f32 	%f60, %f26, %f41, %f59;
	add.s64 	%rd45, %rd17, %rd31;
	st.global.f32 	[%rd45], %f60;
	abs.f32 	%f61, %f60;
	mul.f32 	%f62, %f61, 0f4038AA3B;
	ex2.approx.ftz.f32 	%f63, %f62;
	add.f32 	%f64, %f63, 0f3F800000;
	rcp.approx.ftz.f32 	%f65, %f64;
	fma.rn.f32 	%f66, %f65, 0fC0000000, 0f3F800000;
	setp.ge.f32 	%p3, %f61, 0f41102CB4;
	selp.f32 	%f67, 0f3F800000, %f66, %p3;
	copysign.f32 	%f68, %f60, %f67;
	mul.f32 	%f69, %f60, %f60;
	fma.rn.f32 	%f70, %f69, 0f3C80F082, 0fBD563CAE;
	fma.rn.f32 	%f71, %f70, %f69, 0f3E085941;
	fma.rn.f32 	%f72, %f71, %f69, 0fBEAAA9ED;
	fma.rn.f32 	%f73, %f72, %f69, 0f00000000;
	fma.rn.f32 	%f74, %f73, %f60, %f60;
	setp.ge.f32 	%p4, %f61, 0f3F19999A;
	selp.f32 	%f75, %f68, %f74, %p4;
	mul.f32 	%f76, %f46, %f75;
	add.s64 	%rd46, %rd16, %rd31;
	st.global.f32 	[%rd46], %f76;
	ret;

}


// ===== COMPILED SASS (sm_100) =====

	.target	sm_100

	.elftype	@"ET_EXEC"


//--------------------- .note.nv.tkinfo           --------------------------
	.section	.note.nv.tkinfo,"",@"SHT_NOTE"
	.sectionflags	@"SHF_NOTE_NV_TKINFO"
	.tkinfo
        /*0018*/ 	.word	0x00000002
        /*0030*/ 	.string	""
        /*0030*/ 	.string	"ptxas"
        /*0030*/ 	.string	"Cuda compilation tools, release 13.0, V13.0.88"
        /*0030*/ 	.string	"Build cuda_13.0.r13.0/compiler.36424714_0"
        /*0030*/ 	.string	"-arch sm_100 -m 64 "



//--------------------- .note.nv.cuinfo           --------------------------
	.section	.note.nv.cuinfo,"",@"SHT_NOTE"
	.sectionflags	@"SHF_NOTE_NV_CUINFO"
        /*0018*/ 	.short	0x0002
        /*001a*/ 	.short	0x0064
        /*001c*/ 	.short	0x0082
	.zero		2


//--------------------- .nv.info                  --------------------------
	.section	.nv.info,"",@"SHT_CUDA_INFO"
	.align	4


	//----- nvinfo : EIATTR_REGCOUNT
	.align		4
        /*0000*/ 	.byte	0x04, 0x2f
        /*0002*/ 	.short	(.L_1 - .L_0)
	.align		4
.L_0:
        /*0004*/ 	.word	index@(_Z4gemvPKfS0_Pf)
        /*0008*/ 	.word	0x00000020


	//----- nvinfo : EIATTR_FRAME_SIZE
	.align		4
.L_1:
        /*000c*/ 	.byte	0x04, 0x11
        /*000e*/ 	.short	(.L_3 - .L_2)
	.align		4
.L_2:
        /*0010*/ 	.word	index@(_Z4gemvPKfS0_Pf)
        /*0014*/ 	.word	0x00000000


	//----- nvinfo : EIATTR_REGCOUNT
	.align		4
.L_3:
        /*0018*/ 	.byte	0x04, 0x2f
        /*001a*/ 	.short	(.L_5 - .L_4)
	.align		4
.L_4:
        /*001c*/ 	.word	index@(_Z5solvePfS_S_S_S_S_S_S_S_S_S_S_S_S_S_)
        /*0020*/ 	.word	0x00000020


	//----- nvinfo : EIATTR_FRAME_SIZE
	.align		4
.L_5:
        /*0024*/ 	.byte	0x04, 0x11
        /*0026*/ 	.short	(.L_7 - .L_6)
	.align		4
.L_6:
        /*0028*/ 	.word	index@($__internal_0_$__cuda_sm20_rcp_rn_f32_slowpath)
        /*002c*/ 	.word	0x00000000


	//----- nvinfo : EIATTR_FRAME_SIZE
	.align		4
.L_7:
        /*0030*/ 	.byte	0x04, 0x11
        /*0032*/ 	.short	(.L_9 - .L_8)
	.align		4
.L_8:
        /*0034*/ 	.word	index@(_Z5solvePfS_S_S_S_S_S_S_S_S_S_S_S_S_S_)
        /*0038*/ 	.word	0x00000000


	//----- nvinfo : EIATTR_MIN_STACK_SIZE
	.align		4
.L_9:
        /*003c*/ 	.byte	0x04, 0x12
        /*003e*/ 	.short	(.L_11 - .L_10)
	.align		4
.L_10:
        /*0040*/ 	.word	index@(_Z5solvePfS_S_S_S_S_S_S_S_S_S_S_S_S_S_)
        /*0044*/ 	.word	0x00000000


	//----- nvinfo : EIATTR_MIN_STACK_SIZE
	.align		4
.L_11:
        /*0048*/ 	.byte	0x04, 0x12
        /*004a*/ 	.short	(.L_13 - .L_12)
	.align		4
.L_12:
        /*004c*/ 	.word	index@(_Z4gemvPKfS0_Pf)
        /*0050*/ 	.word	0x00000000
.L_13:


//--------------------- .nv.compat                --------------------------
	.section	.nv.compat,"",@"SHT_CUDA_COMPAT_INFO"
	.align	4
        /*0000*/ 	.byte	0x02, 0x09, 0x00, 0x00, 0x02, 0x02, 0x01, 0x00, 0x02, 0x05, 0x05, 0x00, 0x03, 0x07, 0x01, 0x01
        /*0010*/ 	.byte	0x02, 0x03, 0x00, 0x00, 0x02, 0x06, 0x01, 0x00, 0x04, 0x0b, 0x08, 0x00, 0x01, 0x00, 0x00, 0x00
        /*0020*/ 	.byte	0x00, 0x00, 0x00, 0x00


//--------------------- .nv.info._Z5solvePfS_S_S_S_S_S_S_S_S_S_S_S_S_S_ --------------------------
	.section	.nv.info._Z5solvePfS_S_S_S_S_S_S_S_S_S_S_S_S_S_,"",@"SHT_CUDA_INFO"
	.sectionflags	@""
	.align	4


	//----- nvinfo : EIATTR_CUDA_API_VERSION
	.align		4
        /*0000*/ 	.byte	0x04, 0x37
        /*0002*/ 	.short	(.L_15 - .L_14)
.L_14:
        /*0004*/ 	.word	0x00000082


	//----- nvinfo : EIATTR_KPARAM_INFO
	.align		4
.L_15:
        /*0008*/ 	.byte	0x04, 0x17
        /*000a*/ 	.short	(.L_17 - .L_16)
.L_16:
        /*000c*/ 	.word	0x00000000
        /*0010*/ 	.short	0x000e
        /*0012*/ 	.short	0x0070
        /*0014*/ 	.byte	0x00, 0xf5, 0x21, 0x00


	//----- nvinfo : EIATTR_KPARAM_INFO
	.align		4
.L_17:
        /*0018*/ 	.byte	0x04, 0x17
        /*001a*/ 	.short	(.L_19 - .L_18)
.L_18:
        /*001c*/ 	.word	0x00000000
        /*0020*/ 	.short	0x000d
        /*0022*/ 	.short	0x0068
        /*0024*/ 	.byte	0x00, 0xf5, 0x21, 0x00


	//----- nvinfo : EIATTR_KPARAM_INFO
	.align		4
.L_19:
        /*0028*/ 	.byte	0x04, 0x17
        /*002a*/ 	.short	(.L_21 - .L_20)
.L_20:
        /*002c*/ 	.word	0x00000000
        /*0030*/ 	.short	0x000c
        /*0032*/ 	.short	0x0060
        /*0034*/ 	.byte	0x00, 0xf5, 0x21, 0x00


	//----- nvinfo : EIATTR_KPARAM_INFO
	.align		4
.L_21:
        /*0038*/ 	.byte	0x04, 0x17
        /*003a*/ 	.short	(.L_23 - .L_22)
.L_22:
        /*003c*/ 	.word	0x00000000
        /*0040*/ 	.short	0x000b
        /*0042*/ 	.short	0x0058
        /*0044*/ 	.byte	0x00, 0xf5, 0x21, 0x00


	//----- nvinfo : EIATTR_KPARAM_INFO
	.align		4
.L_23:
        /*0048*/ 	.byte	0x04, 0x17
        /*004a*/ 	.short	(.L_25 - .L_24)
.L_24:
        /*004c*/ 	.word	0x00000000
        /*0050*/ 	.short	0x000a
        /*0052*/ 	.short	0x0050
        /*0054*/ 	.byte	0x00, 0xf5, 0x21, 0x00


	//----- nvinfo : EIATTR_KPARAM_INFO
	.align		4
.L_25:
        /*0058*/ 	.byte	0x04, 0x17
        /*005a*/ 	.short	(.L_27 - .L_26)
.L_26:
        /*005c*/ 	.word	0x00000000
        /*0060*/ 	.short	0x0009
        /*0062*/ 	.short	0x0048
        /*0064*/ 	.byte	0x00, 0xf5, 0x21, 0x00


	//----- nvinfo : EIATTR_KPARAM_INFO
	.align		4
.L_27:
        /*0068*/ 	.byte	0x04, 0x17
        /*006a*/ 	.short	(.L_29 - .L_28)
.L_28:
        /*006c*/ 	.word	0x00000000
        /*0070*/ 	.short	0x0008
        /*0072*/ 	.short	0x0040
        /*0074*/ 	.byte	0x00, 0xf5, 0x21, 0x00


	//----- nvinfo : EIATTR_KPARAM_INFO
	.align		4
.L_29:
        /*0078*/ 	.byte	0x04, 0x17
        /*007a*/ 	.short	(.L_31 - .L_30)
.L_30:
        /*007c*/ 	.word	0x00000000
        /*0080*/ 	.short	0x0007
        /*0082*/ 	.short	0x0038
        /*0084*/ 	.byte	0x00, 0xf5, 0x21, 0x00


	//----- nvinfo : EIATTR_KPARAM_INFO
	.align		4
.L_31:
        /*0088*/ 	.byte	0x04, 0x17
        /*008a*/ 	.short	(.L_33 - .L_32)
.L_32:
        /*008c*/ 	.word	0x00000000
        /*0090*/ 	.short	0x0006
        /*0092*/ 	.short	0x0030
        /*0094*/ 	.byte	0x00, 0xf5, 0x21, 0x00


	//----- nvinfo : EIATTR_KPARAM_INFO
	.align		4
.L_33:
        /*0098*/ 	.byte	0x04, 0x17
        /*009a*/ 	.short	(.L_35 - .L_34)
.L_34:
        /*009c*/ 	.word	0x00000000
        /*00a0*/ 	.short	0x0005
        /*00a2*/ 	.short	0x0028
        /*00a4*/ 	.byte	0x00, 0xf5, 0x21, 0x00


	//----- nvinfo : EIATTR_KPARAM_INFO
	.align		4
.L_35:
        /*00a8*/ 	.byte	0x04, 0x17
        /*00aa*/ 	.short	(.L_37 - .L_36)
.L_36:
        /*00ac*/ 	.word	0x00000000
        /*00b0*/ 	.short	0x0004
        /*00b2*/ 	.short	0x0020
        /*00b4*/ 	.byte	0x00, 0xf5, 0x21, 0x00


	//----- nvinfo : EIATTR_KPARAM_INFO
	.align		4
.L_37:
        /*00b8*/ 	.byte	0x04, 0x17
        /*00ba*/ 	.short	(.L_39 - .L_38)
.L_38:
        /*00bc*/ 	.word	0x00000000
        /*00c0*/ 	.short	0x0003
        /*00c2*/ 	.short	0x0018
        /*00c4*/ 	.byte	0x00, 0xf5, 0x21, 0x00


	//----- nvinfo : EIATTR_KPARAM_INFO
	.align		4
.L_39:
        /*00c8*/ 	.byte	0x04, 0x17
        /*00ca*/ 	.short	(.L_41 - .L_40)
.L_40:
        /*00cc*/ 	.word	0x00000000
        /*00d0*/ 	.short	0x0002
        /*00d2*/ 	.short	0x0010
        /*00d4*/ 	.byte	0x00, 0xf5, 0x21, 0x00


	//----- nvinfo : EIATTR_KPARAM_INFO
	.align		4
.L_41:
        /*00d8*/ 	.byte	0x04, 0x17
        /*00da*/ 	.short	(.L_43 - .L_42)
.L_42:
        /*00dc*/ 	.word	0x00000000
        /*00e0*/ 	.short	0x0001
        /*00e2*/ 	.short	0x0008
        /*00e4*/ 	.byte	0x00, 0xf5, 0x21, 0x00


	//----- nvinfo : EIATTR_KPARAM_INFO
	.align		4
.L_43:
        /*00e8*/ 	.byte	0x04, 0x17
        /*00ea*/ 	.short	(.L_45 - .L_44)
.L_44:
        /*00ec*/ 	.word	0x00000000
        /*00f0*/ 	.short	0x0000
        /*00f2*/ 	.short	0x0000
        /*00f4*/ 	.byte	0x00, 0xf5, 0x21, 0x00


	//----- nvinfo : EIATTR_SPARSE_MMA_MASK
	.align		4
.L_45:
        /*00f8*/ 	.byte	0x03, 0x50
        /*00fa*/ 	.short	0x0000


	//----- nvinfo : EIATTR_MAXREG_COUNT
	.align		4
        /*00fc*/ 	.byte	0x03, 0x1b
        /*00fe*/ 	.short	0x00ff


	//----- nvinfo : EIATTR_MERCURY_ISA_VERSION
	.align		4
        /*0100*/ 	.byte	0x03, 0x5f
        /*0102*/ 	.short	0x0101


	//----- nvinfo : EIATTR_VRC_CTA_INIT_COUNT
	.align		4
        /*0104*/ 	.byte	0x02, 0x4a
	.zero		1
	.zero		1


	//----- nvinfo : EIATTR_EXIT_INSTR_OFFSETS
	.align		4
        /*0108*/ 	.byte	0x04, 0x1c
        /*010a*/ 	.short	(.L_47 - .L_46)


	//   ....[0]....
.L_46:
        /*010c*/ 	.word	0x00000b40


	//----- nvinfo : EIATTR_CRS_STACK_SIZE
	.align		4
.L_47:
        /*0110*/ 	.byte	0x04, 0x1e
        /*0112*/ 	.short	(.L_49 - .L_48)
.L_48:
        /*0114*/ 	.word	0x00000000


	//----- nvinfo : EIATTR_CBANK_PARAM_SIZE
	.align		4
.L_49:
        /*0118*/ 	.byte	0x03, 0x19
        /*011a*/ 	.short	0x0078


	//----- nvinfo : EIATTR_PARAM_CBANK
	.align		4
        /*011c*/ 	.byte	0x04, 0x0a
        /*011e*/ 	.short	(.L_51 - .L_50)
	.align		4
.L_50:
        /*0120*/ 	.word	index@(.nv.constant0._Z5solvePfS_S_S_S_S_S_S_S_S_S_S_S_S_S_)
        /*0124*/ 	.short	0x0380
        /*0126*/ 	.short	0x0078


	//----- nvinfo : EIATTR_SW_WAR
	.align		4
.L_51:
        /*0128*/ 	.byte	0x04, 0x36
        /*012a*/ 	.short	(.L_53 - .L_52)
.L_52:
        /*012c*/ 	.word	0x00000008
.L_53:


//--------------------- .nv.info._Z4gemvPKfS0_Pf  --------------------------
	.section	.nv.info._Z4gemvPKfS0_Pf,"",@"SHT_CUDA_INFO"
	.sectionflags	@""
	.align	4


	//----- nvinfo : EIATTR_CUDA_API_VERSION
	.align		4
        /*0000*/ 	.byte	0x04, 0x37
        /*0002*/ 	.short	(.L_55 - .L_54)
.L_54:
        /*0004*/ 	.word	0x00000082


	//----- nvinfo : EIATTR_KPARAM_INFO
	.align		4
.L_55:
        /*0008*/ 	.byte	0x04, 0x17
        /*000a*/ 	.short	(.L_57 - .L_56)
.L_56:
        /*000c*/ 	.word	0x00000000
        /*0010*/ 	.short	0x0002
        /*0012*/ 	.short	0x0010
        /*0014*/ 	.byte	0x00, 0xf5, 0x21, 0x00


	//----- nvinfo : EIATTR_KPARAM_INFO
	.align		4
.L_57:
        /*0018*/ 	.byte	0x04, 0x17
        /*001a*/ 	.short	(.L_59 - .L_58)
.L_58:
        /*001c*/ 	.word	0x00000000
        /*0020*/ 	.short	0x0001
        /*0022*/ 	.short	0x0008
        /*0024*/ 	.byte	0x00, 0xf5, 0x21, 0x00


	//----- nvinfo : EIATTR_KPARAM_INFO
	.align		4
.L_59:
        /*0028*/ 	.byte	0x04, 0x17
        /*002a*/ 	.short	(.L_61 - .L_60)
.L_60:
        /*002c*/ 	.word	0x00000000
        /*0030*/ 	.short	0x0000
        /*0032*/ 	.short	0x0000
        /*0034*/ 	.byte	0x00, 0xf5, 0x21, 0x00


	//----- nvinfo : EIATTR_SPARSE_MMA_MASK
	.align		4
.L_61:
        /*0038*/ 	.byte	0x03, 0x50
        /*003a*/ 	.short	0x0000


	//----- nvinfo : EIATTR_MAXREG_COUNT
	.align		4
        /*003c*/ 	.byte	0x03, 0x1b
        /*003e*/ 	.short	0x00ff


	//----- nvinfo : EIATTR_NUM_BARRIERS
	.align		4
        /*0040*/ 	.byte	0x02, 0x4c
        /*0042*/ 	.byte	0x01
	.zero		1


	//----- nvinfo : EIATTR_MERCURY_ISA_VERSION
	.align		4
        /*0044*/ 	.byte	0x03, 0x5f
        /*0046*/ 	.short	0x0101


	//----- nvinfo : EIATTR_VRC_CTA_INIT_COUNT
	.align		4
        /*0048*/ 	.byte	0x02, 0x4a
	.zero		1
	.zero		1


	//----- nvinfo : EIATTR_EXIT_INSTR_OFFSETS
	.align		4
        /*004c*/ 	.byte	0x04, 0x1c
        /*004e*/ 	.short	(.L_63 - .L_62)


	//   ....[0]....
.L_62:
        /*0050*/ 	.word	0x000005a0


	//   ....[1]....
        /*0054*/ 	.word	0x000005f0


	//----- nvinfo : EIATTR_CRS_STACK_SIZE
	.align		4
.L_63:
        /*0058*/ 	.byte	0x04, 0x1e
        /*005a*/ 	.short	(.L_65 - .L_64)
.L_64:
        /*005c*/ 	.word	0x00000000


	//----- nvinfo : EIATTR_CBANK_PARAM_SIZE
	.align		4
.L_65:
        /*0060*/ 	.byte	0x03, 0x19
        /*0062*/ 	.short	0x0018


	//----- nvinfo : EIATTR_PARAM_CBANK
	.align		4
        /*0064*/ 	.byte	0x04, 0x0a
        /*0066*/ 	.short	(.L_67 - .L_66)
	.align		4
.L_66:
        /*0068*/ 	.word	index@(.nv.constant0._Z4gemvPKfS0_Pf)
        /*006c*/ 	.short	0x0380
        /*006e*/ 	.short	0x0018


	//----- nvinfo : EIATTR_SW_WAR
	.align		4
.L_67:
        /*0070*/ 	.byte	0x04, 0x36
        /*0072*/ 	.short	(.L_69 - .L_68)
.L_68:
        /*0074*/ 	.word	0x00000008
.L_69:


//--------------------- .nv.callgraph             --------------------------
	.section	.nv.callgraph,"",@"SHT_CUDA_CALLGRAPH"
	.align	4
	.sectionentsize	8
	.align		4
        /*0000*/ 	.word	0x00000000
	.align		4
        /*0004*/ 	.word	0xffffffff
	.align		4
        /*0008*/ 	.word	0x00000000
	.align		4
        /*000c*/ 	.word	0xfffffffe
	.align		4
        /*0010*/ 	.word	0x00000000
	.align		4
        /*0014*/ 	.word	0xfffffffd
	.align		4
        /*0018*/ 	.word	0x00000000
	.align		4
        /*001c*/ 	.word	0xfffffffc


//--------------------- .text._Z5solvePfS_S_S_S_S_S_S_S_S_S_S_S_S_S_ --------------------------
	.section	.text._Z5solvePfS_S_S_S_S_S_S_S_S_S_S_S_S_S_,"ax",@progbits
	.align	128
        .global         _Z5solvePfS_S_S_S_S_S_S_S_S_S_S_S_S_S_
        .type           _Z5solvePfS_S_S_S_S_S_S_S_S_S_S_S_S_S_,@function
        .size           _Z5solvePfS_S_S_S_S_S_S_S_S_S_S_S_S_S_,(.L_x_21 - _Z5solvePfS_S_S_S_S_S_S_S_S_S_S_S_S_S_)
        .other          _Z5solvePfS_S_S_S_S_S_S_S_S_S_S_S_S_S_,@"STO_CUDA_ENTRY STV_DEFAULT"
_Z5solvePfS_S_S_S_S_S_S_S_S_S_S_S_S_S_:
.text._Z5solvePfS_S_S_S_S_S_S_S_S_S_S_S_S_S_:
[----:B------:R-:W-:Y:S01]  /*0000*/  LDC R1, c[0x0][0x37c] ;  /* 0x0000df00ff017b82 */ /* 0x000fe20000000800 */
[----:B------:R-:W0:Y:S07]  /*0010*/  S2R R17, SR_TID.X ;  /* 0x0000000000117919 */ /* 0x000e2e0000002100 */
[----:B------:R-:W0:Y:S01]  /*0020*/  LDC.64 R4, c[0x0][0x380] ;  /* 0x0000e000ff047b82 */ /* 0x000e220000000a00 */
[----:B------:R-:W1:Y:S07]  /*0030*/  LDCU.64 UR4, c[0x0][0x358] ;  /* 0x00006b00ff0477ac */ /* 0x000e6e0008000a00 */
[----:B------:R-:W2:Y:S08]  /*0040*/  LDC.64 R22, c[0x0][0x388] ;  /* 0x0000e200ff167b82 */ /* 0x000eb00000000a00 */
[----:B------:R-:W3:Y:S08]  /*0050*/  LDC.64 R24, c[0x0][0x390] ;  /* 0x0000e400ff187b82 */ /* 0x000ef00000000a00 */
[----:B------:R-:W4:Y:S01]  /*0060*/  LDC.64 R26, c[0x0][0x398] ;  /* 0x0000e600ff1a7b82 */ /* 0x000f220000000a00 */
[----:B0-----:R-:W-:-:S07]  /*0070*/  IMAD.WIDE.U32 R4, R17, 0x4, R4 ;  /* 0x0000000411047825 */ /* 0x001fce00078e0004 */
[----:B------:R-:W0:Y:S01]  /*0080*/  LDC.64 R28, c[0x0][0x3a0] ;  /* 0x0000e800ff1c7b82 */ /* 0x000e220000000a00 */
[C---:B--2---:R-:W-:Y:S01]  /*0090*/  IMAD.WIDE.U32 R22, R17.reuse, 0x4, R22 ;  /* 0x0000000411167825 */ /* 0x044fe200078e0016 */
[----:B-1----:R-:W2:Y:S03]  /*00a0*/  LDG.E R21, desc[UR4][R4.64] ;  /* 0x0000000404157981 */ /* 0x002ea6000c1e1900 */
[C---:B---3--:R-:W-:Y:S01]  /*00b0*/  IMAD.WIDE.U32 R24, R17.reuse, 0x4, R24 ;  /* 0x0000000411187825 */ /* 0x048fe200078e0018 */
[----:B------:R4:W2:Y:S02]  /*00c0*/  LDG.E R0, desc[UR4][R22.64] ;  /* 0x0000000416007981 */ /* 0x0008a4000c1e1900 */
[----:B------:R-:W1:Y:S02]  /*00d0*/  LDC.64 R2, c[0x0][0x3b0] ;  /* 0x0000ec00ff027b82 */ /* 0x000e640000000a00 */
[----:B------:R-:W3:Y:S06]  /*00e0*/  LDG.E R16, desc[UR4][R24.64] ;  /* 0x0000000418107981 */ /* 0x000eec000c1e1900 */
[----:B------:R-:W5:Y:S08]  /*00f0*/  LDC.64 R14, c[0x0][0x3b8] ;  /* 0x0000ee00ff0e7b82 */ /* 0x000f700000000a00 */
[----:B------:R-:W5:Y:S08]  /*0100*/  LDC.64 R18, c[0x0][0x3c8] ;  /* 0x0000f200ff127b82 */ /* 0x000f700000000a00 */
[----:B------:R-:W5:Y:S08]  /*0110*/  LDC.64 R10, c[0x0][0x3d0] ;  /* 0x0000f400ff0a7b82 */ /* 0x000f700000000a00 */
[----:B------:R-:W5:Y:S08]  /*0120*/  LDC.64 R12, c[0x0][0x3a8] ;  /* 0x0000ea00ff0c7b82 */ /* 0x000f700000000a00 */
[----:B------:R-:W5:Y:S08]  /*0130*/  LDC.64 R8, c[0x0][0x3c0] ;  /* 0x0000f000ff087b82 */ /* 0x000f700000000a00 */
[----:B------:R-:W5:Y:S01]  /*0140*/  LDC.64 R6, c[0x0][0x3d8] ;  /* 0x0000f600ff067b82 */ /* 0x000f620000000a00 */
[----:B----4-:R-:W-:-:S04]  /*0150*/  IMAD.WIDE.U32 R22, R17, 0x4, R26 ;  /* 0x0000000411167825 */ /* 0x010fc800078e001a */
[C---:B0-----:R-:W-:Y:S02]  /*0160*/  IMAD.WIDE.U32 R4, R17.reuse, 0x4, R28 ;  /* 0x0000000411047825 */ /* 0x041fe400078e001c */
[----:B------:R-:W4:Y:S02]  /*0170*/  LDG.E R22, desc[UR4][R22.64] ;  /* 0x0000000416167981 */ /* 0x000f24000c1e1900 */
[C---:B-1----:R-:W-:Y:S02]  /*0180*/  IMAD.WIDE.U32 R2, R17.reuse, 0x4, R2 ;  /* 0x0000000411027825 */ /* 0x042fe400078e0002 */
[----:B------:R-:W4:Y:S02]  /*0190*/  LDG.E R5, desc[UR4][R4.64] ;  /* 0x0000000404057981 */ /* 0x000f24000c1e1900 */
[C---:B-----5:R-:W-:Y:S02]  /*01a0*/  IMAD.WIDE.U32 R14, R17.reuse, 0x4, R14 ;  /* 0x00000004110e7825 */ /* 0x060fe400078e000e */
[----:B------:R0:W5:Y:S02]  /*01b0*/  LDG.E R2, desc[UR4][R2.64] ;  /* 0x0000000402027981 */ /* 0x000164000c1e1900 */
[----:B------:R-:W-:-:S02]  /*01c0*/  IMAD.WIDE.U32 R18, R17, 0x4, R18 ;  /* 0x0000000411127825 */ /* 0x000fc400078e0012 */
[----:B------:R-:W5:Y:S02]  /*01d0*/  LDG.E R15, desc[UR4][R14.64] ;  /* 0x000000040e0f7981 */ /* 0x000f64000c1e1900 */
[C---:B------:R-:W-:Y:S02]  /*01e0*/  IMAD.WIDE.U32 R10, R17.reuse, 0x4, R10 ;  /* 0x00000004110a7825 */ /* 0x040fe400078e000a */
[----:B------:R-:W5:Y:S02]  /*01f0*/  LDG.E R18, desc[UR4][R18.64] ;  /* 0x0000000412127981 */ /* 0x000f64000c1e1900 */
[C---:B------:R-:W-:Y:S02]  /*0200*/  IMAD.WIDE.U32 R12, R17.reuse, 0x4, R12 ;  /* 0x00000004110c7825 */ /* 0x040fe400078e000c */
[----:B------:R-:W5:Y:S02]  /*0210*/  LDG.E R11, desc[UR4][R10.64] ;  /* 0x000000040a0b7981 */ /* 0x000f64000c1e1900 */
[----:B------:R-:W-:-:S02]  /*0220*/  IMAD.WIDE.U32 R8, R17, 0x4, R8 ;  /* 0x0000000411087825 */ /* 0x000fc400078e0008 */
[----:B------:R-:W5:Y:S02]  /*0230*/  LDG.E R12, desc[UR4][R12.64] ;  /* 0x000000040c0c7981 */ /* 0x000f64000c1e1900 */
[----:B------:R-:W-:Y:S02]  /*0240*/  IMAD.WIDE.U32 R6, R17, 0x4, R6 ;  /* 0x0000000411067825 */ /* 0x000fe400078e0006 */
[----:B------:R-:W5:Y:S04]  /*0250*/  LDG.E R9, desc[UR4][R8.64] ;  /* 0x0000000408097981 */ /* 0x000f68000c1e1900 */
[----:B------:R1:W5:Y:S01]  /*0260*/  LDG.E R7, desc[UR4][R6.64] ;  /* 0x0000000406077981 */ /* 0x000362000c1e1900 */
[----:B------:R-:W-:Y:S01]  /*0270*/  BSSY.RECONVERGENT B0, `(.L_x_0) ;  /* 0x000001c000007945 */ /* 0x000fe20003800200 */
[----:B--2---:R-:W-:-:S04]  /*0280*/  FADD R21, R21, R0 ;  /* 0x0000000015157221 */ /* 0x004fc80000000000 */
[----:B---3--:R-:W-:-:S04]  /*0290*/  FADD R16, R21, R16 ;  /* 0x0000001015107221 */ /* 0x008fc80000000000 */
[----:B------:R-:W-:-:S04]  /*02a0*/  FADD R16, RZ, -R16 ;  /* 0x80000010ff107221 */ /* 0x000fc80000000000 */
[----:B------:R-:W-:-:S05]  /*02b0*/  FMUL R16, R16, 1.4426950216293334961 ;  /* 0x3fb8aa3b10107820 */ /* 0x000fca0000400000 */
[----:B------:R-:W-:-:S13]  /*02c0*/  FSETP.GEU.AND P0, PT, R16, -126, PT ;  /* 0xc2fc00001000780b */ /* 0x000fda0003f0e000 */
[----:B------:R-:W-:-:S04]  /*02d0*/  @!P0 FMUL R16, R16, 0.5 ;  /* 0x3f00000010108820 */ /* 0x000fc80000400000 */
[----:B------:R-:W2:Y:S02]  /*02e0*/  MUFU.EX2 R0, R16 ;  /* 0x0000001000007308 */ /* 0x000ea40000000800 */
[----:B--2---:R-:W-:-:S04]  /*02f0*/  @!P0 FMUL R0, R0, R0 ;  /* 0x0000000000008220 */ /* 0x004fc80000400000 */
[----:B------:R-:W-:-:S05]  /*0300*/  FADD R0, R0, 1 ;  /* 0x3f80000000007421 */ /* 0x000fca0000000000 */
[----:B0-----:R-:W-:-:S04]  /*0310*/  IADD3 R3, PT, PT, R0, 0x1800000, RZ ;  /* 0x0180000000037810 */ /* 0x001fc80007ffe0ff */
[----:B------:R-:W-:-:S04]  /*0320*/  LOP3.LUT R3, R3, 0x7f800000, RZ, 0xc0, !PT ;  /* 0x7f80000003037812 */ /* 0x000fc800078ec0ff */
[----:B------:R-:W-:Y:S01]  /*0330*/  ISETP.GT.U32.AND P0, PT, R3, 0x1ffffff, PT ;  /* 0x01ffffff0300780c */ /* 0x000fe20003f04070 */
[----:B----4-:R-:W-:Y:S01]  /*0340*/  FADD R3, R22, R5 ;  /* 0x0000000516037221 */ /* 0x010fe20000000000 */
[----:B-----5:R-:W-:Y:S01]  /*0350*/  FADD R2, R2, R15 ;  /* 0x0000000f02027221 */ /* 0x020fe20000000000 */
[----:B-1----:R-:W-:Y:S02]  /*0360*/  FADD R6, R18, R11 ;  /* 0x0000000b12067221 */ /* 0x002fe40000000000 */
[----:B------:R-:W-:Y:S01]  /*0370*/  FADD R3, R3, R12 ;  /* 0x0000000c03037221 */ /* 0x000fe20000000000 */
[----:B------:R-:W-:Y:S01]  /*0380*/  FADD R4, R2, R9 ;  /* 0x0000000902047221 */ /* 0x000fe20000000000 */
[----:B------:R-:W-:-:S06]  /*0390*/  FADD R6, R6, R7 ;  /* 0x0000000706067221 */ /* 0x000fcc0000000000 */
[----:B------:R-:W-:Y:S05]  /*03a0*/  @P0 BRA `(.L_x_1) ;  /* 0x0000000000100947 */ /* 0x000fea0003800000 */
[----:B------:R-:W-:-:S07]  /*03b0*/  MOV R8, 0x3d0 ;  /* 0x000003d000087802 */ /* 0x000fce0000000f00 */
[----:B------:R-:W-:Y:S05]  /*03c0*/  CALL.REL.NOINC `($__internal_0_$__cuda_sm20_rcp_rn_f32_slowpath) ;  /* 0x0000000400e07944 */ /* 0x000fea0003c00000 */
[----:B------:R-:W-:Y:S01]  /*03d0*/  MOV R5, R7 ;  /* 0x0000000700057202 */ /* 0x000fe20000000f00 */
[----:B------:R-:W-:Y:S06]  /*03e0*/  BRA `(.L_x_2) ;  /* 0x0000000000107947 */ /* 0x000fec0003800000 */
.L_x_1:
[----:B------:R-:W0:Y:S02]  /*03f0*/  MUFU.RCP R5, R0 ;  /* 0x0000000000057308 */ /* 0x000e240000001000 */
[----:B0-----:R-:W-:-:S04]  /*0400*/  FFMA R2, R0, R5, -1 ;  /* 0xbf80000000027423 */ /* 0x001fc80000000005 */
[----:B------:R-:W-:-:S04]  /*0410*/  FADD.FTZ R2, -R2, -RZ ;  /* 0x800000ff02027221 */ /* 0x000fc80000010100 */
[----:B------:R-:W-:-:S07]  /*0420*/  FFMA R5, R5, R2, R5 ;  /* 0x0000000205057223 */ /* 0x000fce0000000005 */
.L_x_2:
[----:B------:R-:W-:Y:S05]  /*0430*/  BSYNC.RECONVERGENT B0 ;  /* 0x0000000000007941 */ /* 0x000fea0003800200 */
.L_x_0:
[----:B------:R-:W-:Y:S01]  /*0440*/  FADD R6, RZ, -R6 ;  /* 0x80000006ff067221 */ /* 0x000fe20000000000 */
[C---:B------:R-:W-:Y:S01]  /*0450*/  FMUL R0, |R3|.reuse, 2.8853900432586669922 ;  /* 0x4038aa3b03007820 */ /* 0x040fe20000400200 */
[----:B------:R-:W-:Y:S01]  /*0460*/  HFMA2 R11, -RZ, RZ, 1.875, 0 ;  /* 0x3f800000ff0b7431 */ /* 0x000fe200000001ff */
[----:B------:R-:W-:Y:S01]  /*0470*/  MOV R10, 0x3c80f082 ;  /* 0x3c80f082000a7802 */ /* 0x000fe20000000f00 */
[----:B------:R-:W-:Y:S01]  /*0480*/  FMUL R8, R6, 1.4426950216293334961 ;  /* 0x3fb8aa3b06087820 */ /* 0x000fe20000400000 */
[C---:B------:R-:W-:Y:S01]  /*0490*/  FMUL R7, R3.reuse, R3 ;  /* 0x0000000303077220 */ /* 0x040fe20000400000 */
[----:B------:R-:W-:Y:S01]  /*04a0*/  FSETP.GE.AND P1, PT, |R3|, 0.60000002384185791016, PT ;  /* 0x3f19999a0300780b */ /* 0x000fe20003f26200 */
[----:B------:R-:W0:Y:S01]  /*04b0*/  MUFU.EX2 R0, R0 ;  /* 0x0000000000007308 */ /* 0x000e220000000800 */
[----:B------:R-:W-:Y:S01]  /*04c0*/  BSSY.RECONVERGENT B0, `(.L_x_3) ;  /* 0x000001e000007945 */ /* 0x000fe20003800200 */
[----:B------:R-:W-:-:S13]  /*04d0*/  FSETP.GEU.AND P0, PT, R8, -126, PT ;  /* 0xc2fc00000800780b */ /* 0x000fda0003f0e000 */
[----:B------:R-:W-:Y:S01]  /*04e0*/  @!P0 FMUL R8, R8, 0.5 ;  /* 0x3f00000008088820 */ /* 0x000fe20000400000 */
[----:B0-----:R-:W-:-:S03]  /*04f0*/  FADD R2, R0, 1 ;  /* 0x3f80000000027421 */ /* 0x001fc60000000000 */
[----:B------:R-:W0:Y:S08]  /*0500*/  MUFU.EX2 R6, R8 ;  /* 0x0000000800067308 */ /* 0x000e300000000800 */
[----:B------:R-:W1:Y:S01]  /*0510*/  MUFU.RCP R2, R2 ;  /* 0x0000000200027308 */ /* 0x000e620000001000 */
[----:B0-----:R-:W-:Y:S01]  /*0520*/  @!P0 FMUL R6, R6, R6 ;  /* 0x0000000606068220 */ /* 0x001fe20000400000 */
[----:B------:R-:W-:-:S03]  /*0530*/  FSETP.GE.AND P0, PT, |R3|, 9.010913848876953125, PT ;  /* 0x41102cb40300780b */ /* 0x000fc60003f06200 */
[----:B------:R-:W-:Y:S01]  /*0540*/  FADD R9, R6, 1 ;  /* 0x3f80000006097421 */ /* 0x000fe20000000000 */
[----:B------:R-:W-:Y:S01]  /*0550*/  FFMA R6, R7, R10, -0.052303962409496307373 ;  /* 0xbd563cae07067423 */ /* 0x000fe2000000000a */
[----:B-1----:R-:W-:-:S03]  /*0560*/  FFMA R0, R2, -2, R11 ;  /* 0xc000000002007823 */ /* 0x002fc6000000000b */
[----:B------:R-:W-:Y:S01]  /*0570*/  IADD3 R8, PT, PT, R9, 0x1800000, RZ ;  /* 0x0180000009087810 */ /* 0x000fe20007ffe0ff */
[----:B------:R-:W-:-:S03]  /*0580*/  FFMA R2, R7, R6, 0.1331529766321182251 ;  /* 0x3e08594107027423 */ /* 0x000fc60000000006 */
[----:B------:R-:W-:Y:S02]  /*0590*/  LOP3.LUT R8, R8, 0x7f800000, RZ, 0xc0, !PT ;  /* 0x7f80000008087812 */ /* 0x000fe400078ec0ff */
[----:B------:R-:W-:Y:S01]  /*05a0*/  FSEL R6, R0, 1, !P0 ;  /* 0x3f80000000067808 */ /* 0x000fe20004000000 */
[C---:B------:R-:W-:Y:S01]  /*05b0*/  FFMA R0, R7.reuse, R2, -0.33332768082618713379 ;  /* 0xbeaaa9ed07007423 */ /* 0x040fe20000000002 */
[----:B------:R-:W-:Y:S02]  /*05c0*/  ISETP.GT.U32.AND P0, PT, R8, 0x1ffffff, PT ;  /* 0x01ffffff0800780c */ /* 0x000fe40003f04070 */
[----:B------:R-:W-:Y:S01]  /*05d0*/  LOP3.LUT R6, R6, 0x80000000, R3, 0xb8, !PT ;  /* 0x8000000006067812 */ /* 0x000fe200078eb803 */
[----:B------:R-:W-:-:S04]  /*05e0*/  FFMA R0, R7, R0, RZ ;  /* 0x0000000007007223 */ /* 0x000fc800000000ff */
[----:B------:R-:W-:-:S06]  /*05f0*/  @!P1 FFMA R6, R3, R0, R3 ;  /* 0x0000000003069223 */ /* 0x000fcc0000000003 */
[----:B------:R-:W-:Y:S05]  /*0600*/  @P0 BRA `(.L_x_4) ;  /* 0x0000000000140947 */ /* 0x000fea0003800000 */
[----:B------:R-:W-:Y:S02]  /*0610*/  MOV R0, R9 ;  /* 0x0000000900007202 */ /* 0x000fe40000000f00 */
[----:B------:R-:W-:-:S07]  /*0620*/  MOV R8, 0x640 ;  /* 0x0000064000087802 */ /* 0x000fce0000000f00 */
[----:B------:R-:W-:Y:S05]  /*0630*/  CALL.REL.NOINC `($__internal_0_$__cuda_sm20_rcp_rn_f32_slowpath) ;  /* 0x0000000400447944 */ /* 0x000fea0003c00000 */
[----:B------:R-:W-:Y:S01]  /*0640*/  MOV R3, R7 ;  /* 0x0000000700037202 */ /* 0x000fe20000000f00 */
[----:B------:R-:W-:Y:S06]  /*0650*/  BRA `(.L_x_5) ;  /* 0x0000000000107947 */ /* 0x000fec0003800000 */
.L_x_4:
[----:B------:R-:W0:Y:S02]  /*0660*/  MUFU.RCP R0, R9 ;  /* 0x0000000900007308 */ /* 0x000e240000001000 */
[----:B0-----:R-:W-:-:S04]  /*0670*/  FFMA R2, R9, R0, -1 ;  /* 0xbf80000009027423 */ /* 0x001fc80000000000 */
[----:B------:R-:W-:-:S04]  /*0680*/  FADD.FTZ R3, -R2, -RZ ;  /* 0x800000ff02037221 */ /* 0x000fc80000010100 */
[----:B------:R-:W-:-:S07]  /*0690*/  FFMA R3, R0, R3, R0 ;  /* 0x0000000300037223 */ /* 0x000fce0000000000 */
.L_x_5:
[----:B------:R-:W-:Y:S05]  /*06a0*/  BSYNC.RECONVERGENT B0 ;  /* 0x0000000000007941 */ /* 0x000fea0003800200 */
.L_x_3:
[----:B------:R-:W-:Y:S01]  /*06b0*/  FADD R4, RZ, -R4 ;  /* 0x80000004ff047221 */ /* 0x000fe20000000000 */
[----:B------:R-:W-:Y:S03]  /*06c0*/  BSSY.RECONVERGENT B0, `(.L_x_6) ;  /* 0x0000013000007945 */ /* 0x000fe60003800200 */
[----:B------:R-:W-:-:S05]  /*06d0*/  FMUL R4, R4, 1.4426950216293334961 ;  /* 0x3fb8aa3b04047820 */ /* 0x000fca0000400000 */
[----:B------:R-:W-:-:S13]  /*06e0*/  FSETP.GEU.AND P0, PT, R4, -126, PT ;  /* 0xc2fc00000400780b */ /* 0x000fda0003f0e000 */
[----:B------:R-:W-:-:S04]  /*06f0*/  @!P0 FMUL R4, R4, 0.5 ;  /* 0x3f00000004048820 */ /* 0x000fc80000400000 */
[----:B------:R-:W0:Y:S02]  /*0700*/  MUFU.EX2 R0, R4 ;  /* 0x0000000400007308 */ /* 0x000e240000000800 */
[----:B0-----:R-:W-:-:S04]  /*0710*/  @!P0 FMUL R0, R0, R0 ;  /* 0x0000000000008220 */ /* 0x001fc80000400000 */
[----:B------:R-:W-:-:S05]  /*0720*/  FADD R0, R0, 1 ;  /* 0x3f80000000007421 */ /* 0x000fca0000000000 */
[----:B------:R-:W-:-:S04]  /*0730*/  IADD3 R2, PT, PT, R0, 0x1800000, RZ ;  /* 0x0180000000027810 */ /* 0x000fc80007ffe0ff */
[----:B------:R-:W-:-:S04]  /*0740*/  LOP3.LUT R2, R2, 0x7f800000, RZ, 0xc0, !PT ;  /* 0x7f80000002027812 */ /* 0x000fc800078ec0ff */
[----:B------:R-:W-:-:S13]  /*0750*/  ISETP.GT.U32.AND P0, PT, R2, 0x1ffffff, PT ;  /* 0x01ffffff0200780c */ /* 0x000fda0003f04070 */
[----:B------:R-:W-:Y:S05]  /*0760*/  @P0 BRA `(.L_x_7) ;  /* 0x0000000000100947 */ /* 0x000fea0003800000 */
[----:B------:R-:W-:-:S07]  /*0770*/  MOV R8, 0x790 ;  /* 0x0000079000087802 */ /* 0x000fce0000000f00 */
[----:B------:R-:W-:Y:S05]  /*0780*/  CALL.REL.NOINC `($__internal_0_$__cuda_sm20_rcp_rn_f32_slowpath) ;  /* 0x0000000000f07944 */ /* 0x000fea0003c00000 */
[----:B------:R-:W-:Y:S01]  /*0790*/  MOV R2, R7 ;  /* 0x0000000700027202 */ /* 0x000fe20000000f00 */
[----:B------:R-:W-:Y:S06]  /*07a0*/  BRA `(.L_x_8) ;  /* 0x0000000000107947 */ /* 0x000fec0003800000 */
.L_x_7:
[----:B------:R-:W0:Y:S02]  /*07b0*/  MUFU.RCP R7, R0 ;  /* 0x0000000000077308 */ /* 0x000e240000001000 */
[----:B0-----:R-:W-:-:S04]  /*07c0*/  FFMA R2, R0, R7, -1 ;  /* 0xbf80000000027423 */ /* 0x001fc80000000007 */
[----:B------:R-:W-:-:S04]  /*07d0*/  FADD.FTZ R2, -R2, -RZ ;  /* 0x800000ff02027221 */ /* 0x000fc80000010100 */
[----:B------:R-:W-:-:S07]  /*07e0*/  FFMA R2, R7, R2, R7 ;  /* 0x0000000207027223 */ /* 0x000fce0000000007 */
.L_x_8:
[----:B------:R-:W-:Y:S05]  /*07f0*/  BSYNC.RECONVERGENT B0 ;  /* 0x0000000000007941 */ /* 0x000fea0003800200 */
.L_x_6:
[----:B------:R-:W-:Y:S01]  /*0800*/  FADD R2, R2, 1 ;  /* 0x3f80000002027421 */ /* 0x000fe20000000000 */
[----:B------:R-:W-:Y:S03]  /*0810*/  BSSY.RECONVERGENT B0, `(.L_x_9) ;  /* 0x0000015000007945 */ /* 0x000fe60003800200 */
[----:B------:R-:W-:-:S04]  /*0820*/  FADD R2, RZ, -R2 ;  /* 0x80000002ff027221 */ /* 0x000fc80000000000 */
        /* <DEDUP_REMOVED lines=10> */
[----:B------:R-:W-:Y:S02]  /*08d0*/  MOV R0, R9 ;  /* 0x0000000900007202 */ /* 0x000fe40000000f00 */
[----:B------:R-:W-:-:S07]  /*08e0*/  MOV R8, 0x900 ;  /* 0x0000090000087802 */ /* 0x000fce0000000f00 */
[----:B------:R-:W-:Y:S05]  /*08f0*/  CALL.REL.NOINC `($__internal_0_$__cuda_sm20_rcp_rn_f32_slowpath) ;  /* 0x0000000000947944 */ /* 0x000fea0003c00000 */
[----:B------:R-:W-:Y:S01]  /*0900*/  MOV R0, R7 ;  /* 0x0000000700007202 */ /* 0x000fe20000000f00 */
[----:B------:R-:W-:Y:S06]  /*0910*/  BRA `(.L_x_11) ;  /* 0x0000000000107947 */ /* 0x000fec0003800000 */
.L_x_10:
[----:B------:R-:W0:Y:S02]  /*0920*/  MUFU.RCP R0, R9 ;  /* 0x0000000900007308 */ /* 0x000e240000001000 */
[----:B0-----:R-:W-:-:S04]  /*0930*/  FFMA R2, R9, R0, -1 ;  /* 0xbf80000009027423 */ /* 0x001fc80000000000 */
[----:B------:R-:W-:-:S04]  /*0940*/  FADD.FTZ R7, -R2, -RZ ;  /* 0x800000ff02077221 */ /* 0x000fc80000010100 */
[----:B------:R-:W-:-:S07]  /*0950*/  FFMA R0, R0, R7, R0 ;  /* 0x0000000700007223 */ /* 0x000fce0000000000 */
.L_x_11:
[----:B------:R-:W-:Y:S05]  /*0960*/  BSYNC.RECONVERGENT B0 ;  /* 0x0000000000007941 */ /* 0x000fea0003800200 */
.L_x_9:
[----:B------:R-:W0:Y:S02]  /*0970*/  LDC.64 R8, c[0x0][0x3e0] ;  /* 0x0000f800ff087b82 */ /* 0x000e240000000a00 */
[----:B0-----:R-:W-:-:S06]  /*0980*/  IMAD.WIDE.U32 R8, R17, 0x4, R8 ;  /* 0x0000000411087825 */ /* 0x001fcc00078e0008 */
[----:B------:R-:W2:Y:S01]  /*0990*/  LDG.E R9, desc[UR4][R8.64] ;  /* 0x0000000408097981 */ /* 0x000ea2000c1e1900 */
[----:B------:R-:W-:Y:S01]  /*09a0*/  MOV R10, 0x3c80f082 ;  /* 0x3c80f082000a7802 */ /* 0x000fe20000000f00 */
[----:B------:R-:W-:Y:S02]  /*09b0*/  HFMA2 R13, -RZ, RZ, 1.875, 0 ;  /* 0x3f800000ff0d7431 */ /* 0x000fe400000001ff */
[----:B--2---:R-:W-:-:S04]  /*09c0*/  FMUL R7, R9, R0 ;  /* 0x0000000009077220 */ /* 0x004fc80000400000 */
[----:B------:R-:W-:Y:S02]  /*09d0*/  FFMA R11, R6, R5, R7 ;  /* 0x00000005060b7223 */ /* 0x000fe40000000007 */
[----:B------:R-:W0:Y:S02]  /*09e0*/  LDC.64 R6, c[0x0][0x3e8] ;  /* 0x0000fa00ff067b82 */ /* 0x000e240000000a00 */
[C---:B------:R-:W-:Y:S01]  /*09f0*/  FMUL R0, |R11|.reuse, 2.8853900432586669922 ;  /* 0x4038aa3b0b007820 */ /* 0x040fe20000400200 */
[C---:B------:R-:W-:Y:S01]  /*0a00*/  FMUL R9, R11.reuse, R11 ;  /* 0x0000000b0b097220 */ /* 0x040fe20000400000 */
[C---:B------:R-:W-:Y:S02]  /*0a10*/  FSETP.GE.AND P1, PT, |R11|.reuse, 0.60000002384185791016, PT ;  /* 0x3f19999a0b00780b */ /* 0x040fe40003f26200 */
[----:B------:R-:W-:Y:S01]  /*0a20*/  FSETP.GE.AND P0, PT, |R11|, 9.010913848876953125, PT ;  /* 0x41102cb40b00780b */ /* 0x000fe20003f06200 */
[----:B------:R-:W-:Y:S01]  /*0a30*/  FFMA R10, R9, R10, -0.052303962409496307373 ;  /* 0xbd563cae090a7423 */ /* 0x000fe2000000000a */
[----:B------:R-:W1:Y:S01]  /*0a40*/  MUFU.EX2 R0, R0 ;  /* 0x0000000000007308 */ /* 0x000e620000000800 */
[----:B------:R-:W2:Y:S01]  /*0a50*/  LDC.64 R4, c[0x0][0x3f0] ;  /* 0x0000fc00ff047b82 */ /* 0x000ea20000000a00 */
[----:B0-----:R-:W-:-:S04]  /*0a60*/  IMAD.WIDE.U32 R6, R17, 0x4, R6 ;  /* 0x0000000411067825 */ /* 0x001fc800078e0006 */
[----:B-1----:R-:W-:Y:S01]  /*0a70*/  FADD R2, R0, 1 ;  /* 0x3f80000000027421 */ /* 0x002fe20000000000 */
[C---:B------:R-:W-:Y:S01]  /*0a80*/  FFMA R0, R9.reuse, R10, 0.1331529766321182251 ;  /* 0x3e08594109007423 */ /* 0x040fe2000000000a */
[----:B------:R-:W-:Y:S03]  /*0a90*/  STG.E desc[UR4][R6.64], R11 ;  /* 0x0000000b06007986 */ /* 0x000fe6000c101904 */
[----:B------:R-:W-:Y:S01]  /*0aa0*/  FFMA R0, R9, R0, -0.33332768082618713379 ;  /* 0xbeaaa9ed09007423 */ /* 0x000fe20000000000 */
[----:B------:R-:W0:Y:S01]  /*0ab0*/  MUFU.RCP R2, R2 ;  /* 0x0000000200027308 */ /* 0x000e220000001000 */
[----:B--2---:R-:W-:-:S04]  /*0ac0*/  IMAD.WIDE.U32 R4, R17, 0x4, R4 ;  /* 0x0000000411047825 */ /* 0x004fc800078e0004 */
[----:B------:R-:W-:Y:S01]  /*0ad0*/  FFMA R0, R9, R0, RZ ;  /* 0x0000000009007223 */ /* 0x000fe200000000ff */
[----:B0-----:R-:W-:-:S05]  /*0ae0*/  FFMA R8, R2, -2, R13 ;  /* 0xc000000002087823 */ /* 0x001fca000000000d */
[----:B------:R-:W-:-:S04]  /*0af0*/  FSEL R8, R8, 1, !P0 ;  /* 0x3f80000008087808 */ /* 0x000fc80004000000 */
[--C-:B------:R-:W-:Y:S01]  /*0b00*/  LOP3.LUT R8, R8, 0x80000000, R11.reuse, 0xb8, !PT ;  /* 0x8000000008087812 */ /* 0x100fe200078eb80b */
[----:B------:R-:W-:-:S04]  /*0b10*/  @!P1 FFMA R8, R11, R0, R11 ;  /* 0x000000000b089223 */ /* 0x000fc8000000000b */
[----:B------:R-:W-:-:S05]  /*0b20*/  FMUL R3, R8, R3 ;  /* 0x0000000308037220 */ /* 0x000fca0000400000 */
[----:B------:R-:W-:Y:S01]  /*0b30*/  STG.E desc[UR4][R4.64], R3 ;  /* 0x0000000304007986 */ /* 0x000fe2000c101904 */
[----:B------:R-:W-:Y:S05]  /*0b40*/  EXIT ;  /* 0x000000000000794d */ /* 0x000fea0003800000 */
        .weak           $__internal_0_$__cuda_sm20_rcp_rn_f32_slowpath
        .type           $__internal_0_$__cuda_sm20_rcp_rn_f32_slowpath,@function
        .size           $__internal_0_$__cuda_sm20_rcp_rn_f32_slowpath,(.L_x_21 - $__internal_0_$__cuda_sm20_rcp_rn_f32_slowpath)
$__internal_0_$__cuda_sm20_rcp_rn_f32_slowpath:
[----:B------:R-:W-:Y:S01]  /*0b50*/  SHF.L.U32 R2, R0, 0x1, RZ ;  /* 0x0000000100027819 */ /* 0x000fe200000006ff */
[----:B------:R-:W-:Y:S03]  /*0b60*/  BSSY.RECONVERGENT B1, `(.L_x_12) ;  /* 0x0000030000017945 */ /* 0x000fe60003800200 */
[----:B------:R-:W-:-:S04]  /*0b70*/  SHF.R.U32.HI R11, RZ, 0x18, R2 ;  /* 0x00000018ff0b7819 */ /* 0x000fc80000011602 */
[----:B------:R-:W-:-:S13]  /*0b80*/  ISETP.NE.U32.AND P0, PT, R11, RZ, PT ;  /* 0x000000ff0b00720c */ /* 0x000fda0003f05070 */
[----:B------:R-:W-:Y:S05]  /*0b90*/  @P0 BRA `(.L_x_13) ;  /* 0x0000000000280947 */ /* 0x000fea0003800000 */
[----:B------:R-:W-:-:S04]  /*0ba0*/  SHF.L.U32 R2, R0, 0x1, RZ ;  /* 0x0000000100027819 */ /* 0x000fc800000006ff */
[----:B------:R-:W-:-:S13]  /*0bb0*/  ISETP.NE.AND P0, PT, R2, RZ, PT ;  /* 0x000000ff0200720c */ /* 0x000fda0003f05270 */
[----:B------:R-:W-:Y:S01]  /*0bc0*/  @P0 FFMA R9, R0, 1.84467440737095516160e+19, RZ ;  /* 0x5f80000000090823 */ /* 0x000fe200000000ff */
[----:B------:R-:W-:Y:S08]  /*0bd0*/  @!P0 MUFU.RCP R7, R0 ;  /* 0x0000000000078308 */ /* 0x000ff00000001000 */
[----:B------:R-:W0:Y:S02]  /*0be0*/  @P0 MUFU.RCP R2, R9 ;  /* 0x0000000900020308 */ /* 0x000e240000001000 */
[----:B0-----:R-:W-:-:S04]  /*0bf0*/  @P0 FFMA R10, R9, R2, -1 ;  /* 0xbf800000090a0423 */ /* 0x001fc80000000002 */
[----:B------:R-:W-:-:S04]  /*0c00*/  @P0 FADD.FTZ R11, -R10, -RZ ;  /* 0x800000ff0a0b0221 */ /* 0x000fc80000010100 */
[----:B------:R-:W-:-:S04]  /*0c10*/  @P0 FFMA R2, R2, R11, R2 ;  /* 0x0000000b02020223 */ /* 0x000fc80000000002 */
[----:B------:R-:W-:Y:S01]  /*0c20*/  @P0 FFMA R7, R2, 1.84467440737095516160e+19, RZ ;  /* 0x5f80000002070823 */ /* 0x000fe200000000ff */
[----:B------:R-:W-:Y:S06]  /*0c30*/  BRA `(.L_x_14) ;  /* 0x0000000000887947 */ /* 0x000fec0003800000 */
.L_x_13:
[----:B------:R-:W-:-:S04]  /*0c40*/  IADD3 R13, PT, PT, R11, -0xfd, RZ ;  /* 0xffffff030b0d7810 */ /* 0x000fc80007ffe0ff */
[----:B------:R-:W-:-:S13]  /*0c50*/  ISETP.GT.U32.AND P0, PT, R13, 0x1, PT ;  /* 0x000000010d00780c */ /* 0x000fda0003f04070 */
[----:B------:R-:W-:Y:S05]  /*0c60*/  @P0 BRA `(.L_x_15) ;  /* 0x0000000000780947 */ /* 0x000fea0003800000 */
[----:B------:R-:W-:Y:S01]  /*0c70*/  LOP3.LUT R2, R0, 0x7fffff, RZ, 0xc0, !PT ;  /* 0x007fffff00027812 */ /* 0x000fe200078ec0ff */
[----:B------:R-:W-:-:S03]  /*0c80*/  HFMA2 R12, -RZ, RZ, 0, 1.78813934326171875e-07 ;  /* 0x00000003ff0c7431 */ /* 0x000fc600000001ff */
[----:B------:R-:W-:-:S04]  /*0c90*/  LOP3.LUT R2, R2, 0x3f800000, RZ, 0xfc, !PT ;  /* 0x3f80000002027812 */ /* 0x000fc800078efcff */
[----:B------:R-:W0:Y:S01]  /*0ca0*/  MUFU.RCP R7, R2 ;  /* 0x0000000200077308 */ /* 0x000e220000001000 */
[----:B------:R-:W-:Y:S01]  /*0cb0*/  SHF.L.U32 R12, R12, R13, RZ ;  /* 0x0000000d0c0c7219 */ /* 0x000fe200000006ff */
[----:B0-----:R-:W-:-:S04]  /*0cc0*/  FFMA R9, R2, R7, -1 ;  /* 0xbf80000002097423 */ /* 0x001fc80000000007 */
[----:B------:R-:W-:-:S04]  /*0cd0*/  FADD.FTZ R10, -R9, -RZ ;  /* 0x800000ff090a7221 */ /* 0x000fc80000010100 */
[CCC-:B------:R-:W-:Y:S01]  /*0ce0*/  FFMA.RM R9, R7.reuse, R10.reuse, R7.reuse ;  /* 0x0000000a07097223 */ /* 0x1c0fe20000004007 */
[----:B------:R-:W-:-:S04]  /*0cf0*/  FFMA.RP R10, R7, R10, R7 ;  /* 0x0000000a070a7223 */ /* 0x000fc80000008007 */
[C---:B------:R-:W-:Y:S02]  /*0d00*/  LOP3.LUT R7, R9.reuse, 0x7fffff, RZ, 0xc0, !PT ;  /* 0x007fffff09077812 */ /* 0x040fe400078ec0ff */
[----:B------:R-:W-:Y:S02]  /*0d10*/  FSETP.NEU.FTZ.AND P0, PT, R9, R10, PT ;  /* 0x0000000a0900720b */ /* 0x000fe40003f1d000 */
[----:B------:R-:W-:Y:S02]  /*0d20*/  LOP3.LUT R7, R7, 0x800000, RZ, 0xfc, !PT ;  /* 0x0080000007077812 */ /* 0x000fe400078efcff */
[----:B------:R-:W-:Y:S02]  /*0d30*/  SEL R9, RZ, 0xffffffff, !P0 ;  /* 0xffffffffff097807 */ /* 0x000fe40004000000 */
[----:B------:R-:W-:Y:S02]  /*0d40*/  LOP3.LUT R12, R12, R7, RZ, 0xc0, !PT ;  /* 0x000000070c0c7212 */ /* 0x000fe400078ec0ff */
[----:B------:R-:W-:-:S02]  /*0d50*/  IADD3 R2, PT, PT, -R9, RZ, RZ ;  /* 0x000000ff09027210 */ /* 0x000fc40007ffe1ff */
[-C--:B------:R-:W-:Y:S02]  /*0d60*/  SHF.R.U32.HI R12, RZ, R13.reuse, R12 ;  /* 0x0000000dff0c7219 */ /* 0x080fe4000001160c */
[----:B------:R-:W-:Y:S02]  /*0d70*/  LOP3.LUT P1, RZ, R2, R13, R7, 0xf8, !PT ;  /* 0x0000000d02ff7212 */ /* 0x000fe4000782f807 */
[C---:B------:R-:W-:Y:S02]  /*0d80*/  LOP3.LUT P0, RZ, R12.reuse, 0x1, RZ, 0xc0, !PT ;  /* 0x000000010cff7812 */ /* 0x040fe4000780c0ff */
[----:B------:R-:W-:-:S04]  /*0d90*/  LOP3.LUT P2, RZ, R12, 0x2, RZ, 0xc0, !PT ;  /* 0x000000020cff7812 */ /* 0x000fc8000784c0ff */
[----:B------:R-:W-:Y:S02]  /*0da0*/  PLOP3.LUT P0, PT, P0, P1, P2, 0xe0, 0x0 ;  /* 0x000000000000781c */ /* 0x000fe40000703c20 */
[----:B------:R-:W-:Y:S02]  /*0db0*/  LOP3.LUT P1, RZ, R0, 0x7fffff, RZ, 0xc0, !PT ;  /* 0x007fffff00ff7812 */ /* 0x000fe4000782c0ff */
[----:B------:R-:W-:-:S04]  /*0dc0*/  SEL R2, RZ, 0x1, !P0 ;  /* 0x00000001ff027807 */ /* 0x000fc80004000000 */
[----:B------:R-:W-:-:S04]  /*0dd0*/  IADD3 R2, PT, PT, -R2, RZ, RZ ;  /* 0x000000ff02027210 */ /* 0x000fc80007ffe1ff */
[----:B------:R-:W-:Y:S02]  /*0de0*/  ISETP.GE.AND P0, PT, R2, RZ, PT ;  /* 0x000000ff0200720c */ /* 0x000fe40003f06270 */
[----:B------:R-:W-:-:S04]  /*0df0*/  IADD3 R2, PT, PT, R11, -0xfc, RZ ;  /* 0xffffff040b027810 */ /* 0x000fc80007ffe0ff */
[----:B------:R-:W-:-:S07]  /*0e00*/  SHF.R.U32.HI R7, RZ, R2, R7 ;  /* 0x00000002ff077219 */ /* 0x000fce0000011607 */
[----:B------:R-:W-:-:S04]  /*0e10*/  @!P0 IADD3 R7, PT, PT, R7, 0x1, RZ ;  /* 0x0000000107078810 */ /* 0x000fc80007ffe0ff */
[----:B------:R-:W-:-:S04]  /*0e20*/  @!P1 SHF.L.U32 R7, R7, 0x1, RZ ;  /* 0x0000000107079819 */ /* 0x000fc800000006ff */
[----:B------:R-:W-:Y:S01]  /*0e30*/  LOP3.LUT R7, R7, 0x80000000, R0, 0xf8, !PT ;  /* 0x8000000007077812 */ /* 0x000fe200078ef800 */
[----:B------:R-:W-:Y:S06]  /*0e40*/  BRA `(.L_x_14) ;  /* 0x0000000000047947 */ /* 0x000fec0003800000 */
.L_x_15:
[----:B------:R0:W1:Y:S02]  /*0e50*/  MUFU.RCP R7, R0 ;  /* 0x0000000000077308 */ /* 0x0000640000001000 */
.L_x_14:
[----:B------:R-:W-:Y:S05]  /*0e60*/  BSYNC.RECONVERGENT B1 ;  /* 0x0000000000017941 */ /* 0x000fea0003800200 */
.L_x_12:
[----:B------:R-:W-:-:S04]  /*0e70*/  MOV R9, 0x0 ;  /* 0x0000000000097802 */ /* 0x000fc80000000f00 */
[----:B01----:R-:W-:Y:S05]  /*0e80*/  RET.REL.NODEC R8 `(_Z5solvePfS_S_S_S_S_S_S_S_S_S_S_S_S_S_) ;  /* 0xfffffff0085c7950 */ /* 0x003fea0003c3ffff */
.L_x_16:
[----:B------:R-:W-:-:S00]  /*0e90*/  BRA `(.L_x_16) ;  /* 0xfffffffc00fc7947 */ /* 0x000fc0000383ffff */
[----:B------:R-:W-:-:S00]  /*0ea0*/  NOP ;  /* 0x0000000000007918 */ /* 0x000fc00000000000 */
        /* <DEDUP_REMOVED lines=13> */
.L_x_21:


//--------------------- .text._Z4gemvPKfS0_Pf     --------------------------
	.section	.text._Z4gemvPKfS0_Pf,"ax",@progbits
	.align	128
        .global         _Z4gemvPKfS0_Pf
        .type           _Z4gemvPKfS0_Pf,@function
        .size           _Z4gemvPKfS0_Pf,(.L_x_23 - _Z4gemvPKfS0_Pf)
        .other          _Z4gemvPKfS0_Pf,@"STO_CUDA_ENTRY STV_DEFAULT"
_Z4gemvPKfS0_Pf:
.text._Z4gemvPKfS0_Pf:
[----:B------:R-:W-:Y:S01]  /*0000*/  LDC R1, c[0x0][0x37c] ;  /* 0x0000df00ff017b82 */ /* 0x000fe20000000800 */
[----:B------:R-:W0:Y:S07]  /*0010*/  S2R R23, SR_TID.X ;  /* 0x0000000000177919 */ /* 0x000e2e0000002100 */
[----:B------:R-:W1:Y:S01]  /*0020*/  S2UR UR5, SR_CgaCtaId ;  /* 0x00000000000579c3 */ /* 0x000e620000008800 */
[----:B------:R-:W-:Y:S01]  /*0030*/  UMOV UR4, 0x400 ;  /* 0x0000040000047882 */ /* 0x000fe20000000000 */
[----:B------:R-:W2:Y:S01]  /*0040*/  LDCU.128 UR12, c[0x0][0x380] ;  /* 0x00007000ff0c77ac */ /* 0x000ea20008000c00 */
[----:B------:R-:W3:Y:S01]  /*0050*/  S2R R3, SR_CTAID.X ;  /* 0x0000000000037919 */ /* 0x000ee20000002500 */
[----:B------:R-:W-:Y:S01]  /*0060*/  HFMA2 R27, -RZ, RZ, 0, 0 ;  /* 0x00000000ff1b7431 */ /* 0x000fe200000001ff */
[----:B------:R-:W4:Y:S01]  /*0070*/  LDCU.64 UR8, c[0x0][0x358] ;  /* 0x00006b00ff0877ac */ /* 0x000f220008000a00 */
[----:B--2---:R-:W-:-:S02]  /*0080*/  UIADD3 UR6, UP0, UPT, UR14, 0x2000, URZ ;  /* 0x000020000e067890 */ /* 0x004fc4000ff1e0ff */
[----:B-1----:R-:W-:Y:S02]  /*0090*/  ULEA UR5, UR5, UR4, 0x18 ;  /* 0x0000000405057291 */ /* 0x002fe4000f8ec0ff */
[----:B------:R-:W-:Y:S01]  /*00a0*/  UIADD3.X UR7, UPT, UPT, URZ, UR15, URZ, UP0, !UPT ;  /* 0x0000000fff077290 */ /* 0x000fe200087fe4ff */
[----:B------:R-:W-:Y:S01]  /*00b0*/  UMOV UR4, URZ ;  /* 0x000000ff00047c82 */ /* 0x000fe20008000000 */
[C---:B0-----:R-:W-:Y:S02]  /*00c0*/  SHF.L.U32 R2, R23.reuse, 0x2, RZ ;  /* 0x0000000217027819 */ /* 0x041fe400000006ff */
[----:B------:R-:W-:Y:S02]  /*00d0*/  LOP3.LUT R6, R23, 0x1f, RZ, 0xc0, !PT ;  /* 0x0000001f17067812 */ /* 0x000fe400078ec0ff */
[C---:B------:R-:W-:Y:S02]  /*00e0*/  LOP3.LUT R0, R2.reuse, 0x7c, RZ, 0xc0, !PT ;  /* 0x0000007c02007812 */ /* 0x040fe400078ec0ff */
[----:B------:R-:W-:-:S02]  /*00f0*/  LOP3.LUT R4, R2, 0xf80, RZ, 0xc0, !PT ;  /* 0x00000f8002047812 */ /* 0x000fc400078ec0ff */
[----:B------:R-:W-:Y:S01]  /*0100*/  SHF.L.U32 R2, R23, 0x8, RZ ;  /* 0x0000000817027819 */ /* 0x000fe200000006ff */
[----:B------:R0:W-:Y:S01]  /*0110*/  STS [R0+UR5], RZ ;  /* 0x000000ff00007988 */ /* 0x0001e20008000805 */
[----:B------:R-:W-:Y:S02]  /*0120*/  IADD3 R4, P0, PT, R4, UR12, RZ ;  /* 0x0000000c04047c10 */ /* 0x000fe4000ff1e0ff */
[----:B---3--:R-:W-:Y:S02]  /*0130*/  LEA R6, R3, R6, 0x5 ;  /* 0x0000000603067211 */ /* 0x008fe400078e28ff */
[----:B------:R-:W-:Y:S02]  /*0140*/  IADD3 R4, P1, PT, R4, 0x20, RZ ;  /* 0x0000002004047810 */ /* 0x000fe40007f3e0ff */
[----:B------:R-:W-:Y:S02]  /*0150*/  LOP3.LUT R7, R2, 0x3e000, RZ, 0xc0, !PT ;  /* 0x0003e00002077812 */ /* 0x000fe400078ec0ff */
[----:B------:R-:W-:-:S02]  /*0160*/  IADD3.X R5, PT, PT, RZ, UR13, RZ, P1, P0 ;  /* 0x0000000dff057c10 */ /* 0x000fc40008fe04ff */
[----:B------:R-:W-:Y:S02]  /*0170*/  IADD3 R7, PT, PT, R6, R7, RZ ;  /* 0x0000000706077210 */ /* 0x000fe40007ffe0ff */
[----:B0---4-:R-:W-:-:S07]  /*0180*/  IADD3 R8, PT, PT, R0, UR5, RZ ;  /* 0x0000000500087c10 */ /* 0x011fce000fffe0ff */
.L_x_17:
[----:B------:R-:W-:Y:S01]  /*0190*/  MOV R2, UR6 ;  /* 0x0000000600027c02 */ /* 0x000fe20008000f00 */
[----:B------:R-:W2:Y:S01]  /*01a0*/  LDG.E.CONSTANT R10, desc[UR8][R4.64+-0x20] ;  /* 0xffffe008040a7981 */ /* 0x000ea2000c1e9900 */
[----:B------:R-:W-:-:S03]  /*01b0*/  MOV R3, UR7 ;  /* 0x0000000700037c02 */ /* 0x000fc60008000f00 */
[----:B------:R-:W3:Y:S01]  /*01c0*/  LDG.E.CONSTANT R12, desc[UR8][R4.64+-0x1c] ;  /* 0xffffe408040c7981 */ /* 0x000ee2000c1e9900 */
[----:B------:R-:W-:-:S03]  /*01d0*/  IMAD.WIDE R2, R7, 0x4, R2 ;  /* 0x0000000407027825 */ /* 0x000fc600078e0202 */
[----:B------:R-:W4:Y:S04]  /*01e0*/  LDG.E.CONSTANT R16, desc[UR8][R4.64+-0x18] ;  /* 0xffffe80804107981 */ /* 0x000f28000c1e9900 */
[----:B------:R-:W2:Y:S04]  /*01f0*/  LDG.E.CONSTANT R9, desc[UR8][R2.64+-0x2000] ;  /* 0xffe0000802097981 */ /* 0x000ea8000c1e9900 */
[----:B------:R-:W3:Y:S04]  /*0200*/  LDG.E.CONSTANT R11, desc[UR8][R2.64+-0x1c00] ;  /* 0xffe40008020b7981 */ /* 0x000ee8000c1e9900 */
[----:B------:R-:W4:Y:S04]  /*0210*/  LDG.E.CONSTANT R15, desc[UR8][R2.64+-0x1800] ;  /* 0xffe80008020f7981 */ /* 0x000f28000c1e9900 */
[----:B------:R-:W5:Y:S04]  /*0220*/  LDG.E.CONSTANT R17, desc[UR8][R4.64+-0x14] ;  /* 0xffffec0804117981 */ /* 0x000f68000c1e9900 */
        /* <DEDUP_REMOVED lines=8> */
[----:B------:R-:W5:Y:S01]  /*02b0*/  LDG.E.CONSTANT R26, desc[UR8][R4.64+0x1c] ;  /* 0x00001c08041a7981 */ /* 0x000f62000c1e9900 */
[----:B--2---:R-:W-:-:S03]  /*02c0*/  FFMA R27, R10, R9, R27 ;  /* 0x000000090a1b7223 */ /* 0x004fc6000000001b */
[----:B------:R-:W2:Y:S01]  /*02d0*/  LDG.E.CONSTANT R10, desc[UR8][R4.64+-0x4] ;  /* 0xfffffc08040a7981 */ /* 0x000ea2000c1e9900 */
[----:B---3--:R-:W-:-:S03]  /*02e0*/  FFMA R27, R12, R11, R27 ;  /* 0x0000000b0c1b7223 */ /* 0x008fc6000000001b */
[----:B------:R-:W2:Y:S01]  /*02f0*/  LDG.E.CONSTANT R9, desc[UR8][R2.64+-0x400] ;  /* 0xfffc000802097981 */ /* 0x000ea2000c1e9900 */
[----:B----4-:R-:W-:-:S03]  /*0300*/  FFMA R24, R16, R15, R27 ;  /* 0x0000000f10187223 */ /* 0x010fc6000000001b */
[----:B------:R-:W3:Y:S04]  /*0310*/  LDG.E.CONSTANT R11, desc[UR8][R4.64] ;  /* 0x00000008040b7981 */ /* 0x000ee8000c1e9900 */
[----:B------:R-:W3:Y:S01]  /*0320*/  LDG.E.CONSTANT R12, desc[UR8][R2.64] ;  /* 0x00000008020c7981 */ /* 0x000ee2000c1e9900 */
[----:B-----5:R-:W-:-:S03]  /*0330*/  FFMA R24, R17, R18, R24 ;  /* 0x0000001211187223 */ /* 0x020fc60000000018 */
[----:B------:R-:W4:Y:S04]  /*0340*/  LDG.E.CONSTANT R15, desc[UR8][R4.64+0x4] ;  /* 0x00000408040f7981 */ /* 0x000f28000c1e9900 */
[----:B------:R-:W4:Y:S01]  /*0350*/  LDG.E.CONSTANT R16, desc[UR8][R2.64+0x400] ;  /* 0x0004000802107981 */ /* 0x000f22000c1e9900 */
[----:B------:R-:W-:-:S03]  /*0360*/  FFMA R24, R19, R20, R24 ;  /* 0x0000001413187223 */ /* 0x000fc60000000018 */
[----:B------:R-:W5:Y:S04]  /*0370*/  LDG.E.CONSTANT R17, desc[UR8][R4.64+0x8] ;  /* 0x0000080804117981 */ /* 0x000f68000c1e9900 */
[----:B------:R-:W5:Y:S01]  /*0380*/  LDG.E.CONSTANT R18, desc[UR8][R2.64+0x800] ;  /* 0x0008000802127981 */ /* 0x000f62000c1e9900 */
[----:B------:R-:W-:-:S03]  /*0390*/  FFMA R24, R21, R22, R24 ;  /* 0x0000001615187223 */ /* 0x000fc60000000018 */
[----:B------:R-:W5:Y:S04]  /*03a0*/  LDG.E.CONSTANT R19, desc[UR8][R4.64+0xc] ;  /* 0x00000c0804137981 */ /* 0x000f68000c1e9900 */
[----:B------:R-:W5:Y:S04]  /*03b0*/  LDG.E.CONSTANT R20, desc[UR8][R2.64+0xc00] ;  /* 0x000c000802147981 */ /* 0x000f68000c1e9900 */
[----:B------:R-:W5:Y:S01]  /*03c0*/  LDG.E.CONSTANT R21, desc[UR8][R4.64+0x10] ;  /* 0x0000100804157981 */ /* 0x000f62000c1e9900 */
[----:B------:R-:W-:-:S03]  /*03d0*/  FFMA R29, R13, R14, R24 ;  /* 0x0000000e0d1d7223 */ /* 0x000fc60000000018 */
[----:B------:R-:W5:Y:S04]  /*03e0*/  LDG.E.CONSTANT R22, desc[UR8][R2.64+0x1000] ;  /* 0x0010000802167981 */ /* 0x000f68000c1e9900 */
[----:B------:R-:W5:Y:S04]  /*03f0*/  LDG.E.CONSTANT R24, desc[UR8][R4.64+0x14] ;  /* 0x0000140804187981 */ /* 0x000f68000c1e9900 */
[----:B------:R0:W5:Y:S04]  /*0400*/  LDG.E.CONSTANT R14, desc[UR8][R4.64+0x18] ;  /* 0x00001808040e7981 */ /* 0x000168000c1e9900 */
[----:B------:R-:W5:Y:S04]  /*0410*/  LDG.E.CONSTANT R13, desc[UR8][R2.64+0x1800] ;  /* 0x00180008020d7981 */ /* 0x000f68000c1e9900 */
[----:B------:R-:W5:Y:S01]  /*0420*/  LDG.E.CONSTANT R27, desc[UR8][R2.64+0x1c00] ;  /* 0x001c0008021b7981 */ /* 0x000f62000c1e9900 */
[----:B------:R-:W-:-:S04]  /*0430*/  UIADD3 UR4, UPT, UPT, UR4, 0x10, URZ ;  /* 0x0000001004047890 */ /* 0x000fc8000fffe0ff */
[----:B------:R-:W-:Y:S01]  /*0440*/  UISETP.NE.AND UP0, UPT, UR4, 0x20, UPT ;  /* 0x000000200400788c */ /* 0x000fe2000bf05270 */
[----:B0-----:R-:W-:Y:S02]  /*0450*/  IADD3 R4, P0, PT, R4, 0x40, RZ ;  /* 0x0000004004047810 */ /* 0x001fe40007f1e0ff */
[----:B------:R-:W-:Y:S02]  /*0460*/  IADD3 R7, PT, PT, R7, 0x1000, RZ ;  /* 0x0000100007077810 */ /* 0x000fe40007ffe0ff */
[----:B------:R-:W-:Y:S01]  /*0470*/  IADD3.X R5, PT, PT, RZ, R5, RZ, P0, !PT ;  /* 0x00000005ff057210 */ /* 0x000fe200007fe4ff */
[----:B--2---:R-:W-:-:S04]  /*0480*/  FFMA R10, R10, R9, R29 ;  /* 0x000000090a0a7223 */ /* 0x004fc8000000001d */
[----:B---3--:R-:W-:-:S04]  /*0490*/  FFMA R10, R11, R12, R10 ;  /* 0x0000000c0b0a7223 */ /* 0x008fc8000000000a */
[----:B----4-:R-:W-:-:S04]  /*04a0*/  FFMA R10, R15, R16, R10 ;  /* 0x000000100f0a7223 */ /* 0x010fc8000000000a */
[----:B-----5:R-:W-:-:S04]  /*04b0*/  FFMA R10, R17, R18, R10 ;  /* 0x00000012110a7223 */ /* 0x020fc8000000000a */
[----:B------:R-:W-:-:S04]  /*04c0*/  FFMA R10, R19, R20, R10 ;  /* 0x00000014130a7223 */ /* 0x000fc8000000000a */
[----:B------:R-:W-:-:S04]  /*04d0*/  FFMA R21, R21, R22, R10 ;  /* 0x0000001615157223 */ /* 0x000fc8000000000a */
[----:B------:R-:W-:-:S04]  /*04e0*/  FFMA R21, R24, R25, R21 ;  /* 0x0000001918157223 */ /* 0x000fc80000000015 */
[----:B------:R-:W-:-:S04]  /*04f0*/  FFMA R13, R14, R13, R21 ;  /* 0x0000000d0e0d7223 */ /* 0x000fc80000000015 */
[----:B------:R-:W-:Y:S01]  /*0500*/  FFMA R27, R26, R27, R13 ;  /* 0x0000001b1a1b7223 */ /* 0x000fe2000000000d */
[----:B------:R-:W-:Y:S06]  /*0510*/  BRA.U UP0, `(.L_x_17) ;  /* 0xfffffffd001c7547 */ /* 0x000fec000b83ffff */
[----:B------:R-:W-:Y:S01]  /*0520*/  BSSY.RECONVERGENT B0, `(.L_x_18) ;  /* 0x0000005000007945 */ /* 0x000fe20003800200 */
.L_x_19:
[----:B------:R-:W0:Y:S02]  /*0530*/  LDS R2, [R0+UR5] ;  /* 0x0000000500027984 */ /* 0x000e240008000800 */
[----:B0-----:R-:W-:-:S05]  /*0540*/  FADD R3, R27, R2 ;  /* 0x000000021b037221 */ /* 0x001fca0000000000 */
[----:B------:R-:W0:Y:S02]  /*0550*/  ATOMS.CAST.SPIN P0, [R8], R2, R3 ;  /* 0x000000020800758d */ /* 0x000e240001800003 */
[----:B0-----:R-:W-:Y:S05]  /*0560*/  @!P0 BRA `(.L_x_19) ;  /* 0xfffffffc00f08947 */ /* 0x001fea000383ffff */
[----:B------:R-:W-:Y:S05]  /*0570*/  BSYNC.RECONVERGENT B0 ;  /* 0x0000000000007941 */ /* 0x000fea0003800200 */
.L_x_18:
[----:B------:R-:W-:Y:S01]  /*0580*/  BAR.SYNC.DEFER_BLOCKING 0x0 ;  /* 0x0000000000007b1d */ /* 0x000fe20000010000 */
[----:B------:R-:W-:-:S13]  /*0590*/  ISETP.GT.U32.AND P0, PT, R23, 0x1f, PT ;  /* 0x0000001f1700780c */ /* 0x000fda0003f04070 */
[----:B------:R-:W-:Y:S05]  /*05a0*/  @P0 EXIT ;  /* 0x000000000000094d */ /* 0x000fea0003800000 */
[----:B------:R-:W0:Y:S01]  /*05b0*/  LDS R5, [R0+UR5] ;  /* 0x0000000500057984 */ /* 0x000e220008000800 */
[----:B------:R-:W1:Y:S02]  /*05c0*/  LDC.64 R2, c[0x0][0x390] ;  /* 0x0000e400ff027b82 */ /* 0x000e640000000a00 */
[----:B-1----:R-:W-:-:S05]  /*05d0*/  IMAD.WIDE R6, R6, 0x4, R2 ;  /* 0x0000000406067825 */ /* 0x002fca00078e0202 */
[----:B0-----:R-:W-:Y:S01]  /*05e0*/  STG.E desc[UR8][R6.64], R5 ;  /* 0x0000000506007986 */ /* 0x001fe2000c101908 */
[----:B------:R-:W-:Y:S05]  /*05f0*/  EXIT ;  /* 0x000000000000794d */ /* 0x000fea0003800000 */
.L_x_20:
        /* <DEDUP_REMOVED lines=16> */
.L_x_23:


//--------------------- .nv.shared.reserved.0     --------------------------
	.section	.nv.shared.reserved.0,"aw",@nobits
	.weak		__nv_reservedSMEM_offset_0_alias
	.size		__nv_reservedSMEM_offset_0_alias, 0, 64
	.other		__nv_reservedSMEM_offset_0_alias,@"STO_CUDA_RESERVED_SHARED STV_DEFAULT"
__nv_reservedSMEM_offset_0_alias:
	.zero		0
	.zero		64


//--------------------- .nv.shared._Z4gemvPKfS0_Pf --------------------------
	.section	.nv.shared._Z4gemvPKfS0_Pf,"aw",@nobits
	.sectionflags	@""
	.align	4
.nv.shared._Z4gemvPKfS0_Pf:
	.zero		1152


//--------------------- .nv.constant0._Z5solvePfS_S_S_S_S_S_S_S_S_S_S_S_S_S_ --------------------------
	.section	.nv.constant0._Z5solvePfS_S_S_S_S_S_S_S_S_S_S_S_S_S_,"a",@progbits
	.sectionflags	@""
	.align	4
.nv.constant0._Z5solvePfS_S_S_S_S_S_S_S_S_S_S_S_S_S_:
	.zero		1016


//--------------------- .nv.constant0._Z4gemvPKfS0_Pf --------------------------
	.section	.nv.constant0._Z4gemvPKfS0_Pf,"a",@progbits
	.sectionflags	@""
	.align	4
.nv.constant0._Z4gemvPKfS0_Pf:
	.zero		920


//--------------------- SYMBOLS --------------------------

	.type		.nv.reservedSmem.offset0,@object
	.size		.nv.reservedSmem.offset0,0x4
	.type		.nv.reservedSmem.cap,@object
	.size		.nv.reservedSmem.cap,0x4
